//
// Generated by NVIDIA NVVM Compiler
//
// Compiler Build ID: CL-36424714
// Cuda compilation tools, release 13.0, V13.0.88
// Based on NVVM 20.0.0
//

.version 9.0
.target sm_100
.address_size 64

	// .globl	_Z24persistent_linear_kernelPKfS0_PfPji
// _ZZ24persistent_linear_kernelPKfS0_PfPjiE6x_ring has been demoted
// _ZZ24persistent_linear_kernelPKfS0_PfPjiE6w_smem has been demoted
// _ZZ24persistent_linear_kernelPKfS0_PfPjiE6y_smem has been demoted
// _ZZ30persistent_linear_train_kernelPKfS0_PfS1_PjifE6x_ring has been demoted
// _ZZ30persistent_linear_train_kernelPKfS0_PfS1_PjifE6w_smem has been demoted
// _ZZ30persistent_linear_train_kernelPKfS0_PfS1_PjifE6y_smem has been demoted
// _ZZ30persistent_linear_train_kernelPKfS0_PfS1_PjifE7dy_smem has been demoted

.visible .entry _Z24persistent_linear_kernelPKfS0_PfPji(
	.param .u64 .ptr .align 1 _Z24persistent_linear_kernelPKfS0_PfPji_param_0,
	.param .u64 .ptr .align 1 _Z24persistent_linear_kernelPKfS0_PfPji_param_1,
	.param .u64 .ptr .align 1 _Z24persistent_linear_kernelPKfS0_PfPji_param_2,
	.param .u64 .ptr .align 1 _Z24persistent_linear_kernelPKfS0_PfPji_param_3,
	.param .u32 _Z24persistent_linear_kernelPKfS0_PfPji_param_4
)
{
	.reg .pred 	%p<16>;
	.reg .b32 	%r<84>;
	.reg .b32 	%f<61>;
	.reg .b64 	%rd<19>;
	// demoted variable
	.shared .align 4 .b8 _ZZ24persistent_linear_kernelPKfS0_PfPjiE6x_ring[8192];
	// demoted variable
	.shared .align 4 .b8 _ZZ24persistent_linear_kernelPKfS0_PfPjiE6w_smem[16384];
	// demoted variable
	.shared .align 4 .b8 _ZZ24persistent_linear_kernelPKfS0_PfPjiE6y_smem[4096];
	ld.param.u64 	%rd8, [_Z24persistent_linear_kernelPKfS0_PfPji_param_0];
	ld.param.u64 	%rd10, [_Z24persistent_linear_kernelPKfS0_PfPji_param_1];
	ld.param.u64 	%rd9, [_Z24persistent_linear_kernelPKfS0_PfPji_param_2];
	ld.param.u64 	%rd11, [_Z24persistent_linear_kernelPKfS0_PfPji_param_3];
	ld.param.u32 	%r33, [_Z24persistent_linear_kernelPKfS0_PfPji_param_4];
	cvta.to.global.u64 	%rd1, %rd10;
	cvta.to.global.u64 	%rd2, %rd11;
	mov.u32 	%r1, %tid.x;
	and.b32  	%r2, %r1, 31;
	mov.u32 	%r35, _ZZ24persistent_linear_kernelPKfS0_PfPjiE6w_smem;
	mov.u32 	%r74, %r1;
$L__BB0_1:
	mul.wide.u32 	%rd12, %r74, 4;
	add.s64 	%rd13, %rd1, %rd12;
	ld.global.f32 	%f3, [%rd13];
	shl.b32 	%r34, %r74, 2;
	add.s32 	%r36, %r35, %r34;
	st.shared.f32 	[%r36], %f3;
	add.s32 	%r4, %r74, 256;
	setp.lt.u32 	%p1, %r74, 3840;
	mov.u32 	%r74, %r4;
	@%p1 bra 	$L__BB0_1;
	bar.sync 	0;
	setp.lt.u32 	%p2, %r1, 32;
	@%p2 bra 	$L__BB0_17;
	setp.lt.s32 	%p3, %r33, 1;
	@%p3 bra 	$L__BB0_26;
	and.b32  	%r5, %r1, 992;
	and.b32  	%r6, %r1, 63;
	shl.b32 	%r38, %r1, 6;
	and.b32  	%r7, %r38, 4032;
	cvta.to.global.u64 	%rd3, %rd9;
	mov.b32 	%r79, 0;
	mov.u32 	%r80, %r79;
$L__BB0_5:
	mov.b32 	%r39, 1;
	shl.b32 	%r21, %r39, %r80;
$L__BB0_6:
	atom.global.or.b32 	%r40, [%rd2], 0;
	and.b32  	%r41, %r40, %r21;
	setp.eq.s32 	%p4, %r41, 0;
	@%p4 bra 	$L__BB0_6;
	shl.b32 	%r42, %r80, 12;
	mov.u32 	%r43, _ZZ24persistent_linear_kernelPKfS0_PfPjiE6x_ring;
	add.s32 	%r22, %r43, %r42;
	mov.u32 	%r81, %r1;
$L__BB0_8:
	and.b32  	%r24, %r81, 960;
	mov.f32 	%f60, 0f00000000;
	mov.b32 	%r82, 0;
$L__BB0_9:
	add.s32 	%r45, %r82, %r24;
	shl.b32 	%r46, %r45, 2;
	add.s32 	%r47, %r22, %r46;
	ld.shared.f32 	%f5, [%r47];
	add.s32 	%r48, %r7, %r82;
	shl.b32 	%r49, %r48, 2;
	add.s32 	%r51, %r35, %r49;
	ld.shared.f32 	%f6, [%r51];
	fma.rn.f32 	%f7, %f5, %f6, %f60;
	ld.shared.f32 	%f8, [%r47+4];
	ld.shared.f32 	%f9, [%r51+4];
	fma.rn.f32 	%f10, %f8, %f9, %f7;
	ld.shared.f32 	%f11, [%r47+8];
	ld.shared.f32 	%f12, [%r51+8];
	fma.rn.f32 	%f13, %f11, %f12, %f10;
	ld.shared.f32 	%f14, [%r47+12];
	ld.shared.f32 	%f15, [%r51+12];
	fma.rn.f32 	%f16, %f14, %f15, %f13;
	ld.shared.f32 	%f17, [%r47+16];
	ld.shared.f32 	%f18, [%r51+16];
	fma.rn.f32 	%f19, %f17, %f18, %f16;
	ld.shared.f32 	%f20, [%r47+20];
	ld.shared.f32 	%f21, [%r51+20];
	fma.rn.f32 	%f22, %f20, %f21, %f19;
	ld.shared.f32 	%f23, [%r47+24];
	ld.shared.f32 	%f24, [%r51+24];
	fma.rn.f32 	%f25, %f23, %f24, %f22;
	ld.shared.f32 	%f26, [%r47+28];
	ld.shared.f32 	%f27, [%r51+28];
	fma.rn.f32 	%f28, %f26, %f27, %f25;
	ld.shared.f32 	%f29, [%r47+32];
	ld.shared.f32 	%f30, [%r51+32];
	fma.rn.f32 	%f31, %f29, %f30, %f28;
	ld.shared.f32 	%f32, [%r47+36];
	ld.shared.f32 	%f33, [%r51+36];
	fma.rn.f32 	%f34, %f32, %f33, %f31;
	ld.shared.f32 	%f35, [%r47+40];
	ld.shared.f32 	%f36, [%r51+40];
	fma.rn.f32 	%f37, %f35, %f36, %f34;
	ld.shared.f32 	%f38, [%r47+44];
	ld.shared.f32 	%f39, [%r51+44];
	fma.rn.f32 	%f40, %f38, %f39, %f37;
	ld.shared.f32 	%f41, [%r47+48];
	ld.shared.f32 	%f42, [%r51+48];
	fma.rn.f32 	%f43, %f41, %f42, %f40;
	ld.shared.f32 	%f44, [%r47+52];
	ld.shared.f32 	%f45, [%r51+52];
	fma.rn.f32 	%f46, %f44, %f45, %f43;
	ld.shared.f32 	%f47, [%r47+56];
	ld.shared.f32 	%f48, [%r51+56];
	fma.rn.f32 	%f49, %f47, %f48, %f46;
	ld.shared.f32 	%f50, [%r47+60];
	ld.shared.f32 	%f51, [%r51+60];
	fma.rn.f32 	%f60, %f50, %f51, %f49;
	add.s32 	%r82, %r82, 16;
	setp.ne.s32 	%p5, %r82, 64;
	@%p5 bra 	$L__BB0_9;
	add.s32 	%r52, %r24, %r6;
	shl.b32 	%r53, %r52, 2;
	mov.u32 	%r54, _ZZ24persistent_linear_kernelPKfS0_PfPjiE6y_smem;
	add.s32 	%r55, %r54, %r53;
	st.shared.f32 	[%r55], %f60;
	add.s32 	%r27, %r81, 256;
	setp.lt.u32 	%p6, %r81, 768;
	mov.u32 	%r81, %r27;
	@%p6 bra 	$L__BB0_8;
	setp.ne.s32 	%p7, %r5, 32;
	bar.warp.sync 	-1;
	@%p7 bra 	$L__BB0_16;
	shl.b32 	%r28, %r79, 10;
	mov.u32 	%r83, %r2;
$L__BB0_13:
	shl.b32 	%r56, %r83, 2;
	add.s32 	%r58, %r54, %r56;
	ld.shared.f32 	%f52, [%r58];
	add.s32 	%r59, %r28, %r83;
	mul.wide.u32 	%rd14, %r59, 4;
	add.s64 	%rd15, %rd3, %rd14;
	st.global.f32 	[%rd15], %f52;
	ld.shared.f32 	%f53, [%r58+128];
	st.global.f32 	[%rd15+128], %f53;
	ld.shared.f32 	%f54, [%r58+256];
	st.global.f32 	[%rd15+256], %f54;
	ld.shared.f32 	%f55, [%r58+384];
	st.global.f32 	[%rd15+384], %f55;
	add.s32 	%r30, %r83, 128;
	setp.lt.u32 	%p8, %r83, 896;
	mov.u32 	%r83, %r30;
	@%p8 bra 	$L__BB0_13;
	setp.ne.s32 	%p9, %r2, 0;
	bar.warp.sync 	-1;
	membar.cta;
	@%p9 bra 	$L__BB0_16;
	atom.global.xor.b32 	%r60, [%rd2], %r21;
$L__BB0_16:
	not.b32 	%r61, %r80;
	and.b32  	%r80, %r61, 1;
	add.s32 	%r79, %r79, 1;
	setp.ne.s32 	%p10, %r79, %r33;
	@%p10 bra 	$L__BB0_5;
	bra.uni 	$L__BB0_26;
$L__BB0_17:
	setp.lt.s32 	%p11, %r33, 1;
	@%p11 bra 	$L__BB0_26;
	cvta.to.global.u64 	%rd16, %rd8;
	add.s64 	%rd4, %rd16, 256;
	shl.b32 	%r63, %r2, 2;
	mov.u32 	%r64, _ZZ24persistent_linear_kernelPKfS0_PfPjiE6x_ring;
	add.s32 	%r65, %r63, %r64;
	add.s32 	%r8, %r65, 256;
	mov.b32 	%r75, 0;
	mov.u32 	%r76, %r75;
$L__BB0_19:
	mov.b32 	%r66, 1;
	shl.b32 	%r11, %r66, %r76;
$L__BB0_20:
	atom.global.or.b32 	%r67, [%rd2], 0;
	and.b32  	%r68, %r67, %r11;
	setp.ne.s32 	%p12, %r68, 0;
	@%p12 bra 	$L__BB0_20;
	shl.b32 	%r69, %r75, 10;
	or.b32  	%r70, %r2, %r69;
	mul.wide.u32 	%rd17, %r70, 4;
	add.s64 	%rd18, %rd4, %rd17;
	shl.b32 	%r71, %r76, 12;
	add.s32 	%r77, %r8, %r71;
	mov.u32 	%r78, %r2;
$L__BB0_22:
	ld.global.f32 	%f56, [%rd18+-256];
	st.shared.f32 	[%r77+-256], %f56;
	ld.global.f32 	%f57, [%rd18+-128];
	st.shared.f32 	[%r77+-128], %f57;
	ld.global.f32 	%f58, [%rd18];
	st.shared.f32 	[%r77], %f58;
	ld.global.f32 	%f59, [%rd18+128];
	st.shared.f32 	[%r77+128], %f59;
	add.s32 	%r15, %r78, 128;
	add.s64 	%rd18, %rd18, 512;
	add.s32 	%r77, %r77, 512;
	setp.lt.u32 	%p13, %r78, 896;
	mov.u32 	%r78, %r15;
	@%p13 bra 	$L__BB0_22;
	setp.ne.s32 	%p14, %r2, 0;
	bar.warp.sync 	-1;
	membar.cta;
	@%p14 bra 	$L__BB0_25;
	atom.global.xor.b32 	%r72, [%rd2], %r11;
$L__BB0_25:
	not.b32 	%r73, %r76;
	and.b32  	%r76, %r73, 1;
	add.s32 	%r75, %r75, 1;
	setp.eq.s32 	%p15, %r75, %r33;
	@%p15 bra 	$L__BB0_26;
	bra.uni 	$L__BB0_19;
$L__BB0_26:
	ret;

}
	// .globl	_Z30persistent_linear_train_kernelPKfS0_PfS1_Pjif
.visible .entry _Z30persistent_linear_train_kernelPKfS0_PfS1_Pjif(
	.param .u64 .ptr .align 1 _Z30persistent_linear_train_kernelPKfS0_PfS1_Pjif_param_0,
	.param .u64 .ptr .align 1 _Z30persistent_linear_train_kernelPKfS0_PfS1_Pjif_param_1,
	.param .u64 .ptr .align 1 _Z30persistent_linear_train_kernelPKfS0_PfS1_Pjif_param_2,
	.param .u64 .ptr .align 1 _Z30persistent_linear_train_kernelPKfS0_PfS1_Pjif_param_3,
	.param .u64 .ptr .align 1 _Z30persistent_linear_train_kernelPKfS0_PfS1_Pjif_param_4,
	.param .u32 _Z30persistent_linear_train_kernelPKfS0_PfS1_Pjif_param_5,
	.param .f32 _Z30persistent_linear_train_kernelPKfS0_PfS1_Pjif_param_6
)
{
	.reg .pred 	%p<17>;
	.reg .b32 	%r<110>;
	.reg .b32 	%f<115>;
	.reg .b64 	%rd<26>;
	// demoted variable
	.shared .align 4 .b8 _ZZ30persistent_linear_train_kernelPKfS0_PfS1_PjifE6x_ring[8192];
	// demoted variable
	.shared .align 4 .b8 _ZZ30persistent_linear_train_kernelPKfS0_PfS1_PjifE6w_smem[16384];
	// demoted variable
	.shared .align 4 .b8 _ZZ30persistent_linear_train_kernelPKfS0_PfS1_PjifE6y_smem[4096];
	// demoted variable
	.shared .align 4 .b8 _ZZ30persistent_linear_train_kernelPKfS0_PfS1_PjifE7dy_smem[4096];
	ld.param.u64 	%rd11, [_Z30persistent_linear_train_kernelPKfS0_PfS1_Pjif_param_0];
	ld.param.u64 	%rd12, [_Z30persistent_linear_train_kernelPKfS0_PfS1_Pjif_param_1];
	ld.param.u64 	%rd13, [_Z30persistent_linear_train_kernelPKfS0_PfS1_Pjif_param_2];
	ld.param.u64 	%rd14, [_Z30persistent_linear_train_kernelPKfS0_PfS1_Pjif_param_4];
	ld.param.u32 	%r39, [_Z30persistent_linear_train_kernelPKfS0_PfS1_Pjif_param_5];
	ld.param.f32 	%f19, [_Z30persistent_linear_train_kernelPKfS0_PfS1_Pjif_param_6];
	cvta.to.global.u64 	%rd1, %rd13;
	cvta.to.global.u64 	%rd2, %rd14;
	mov.u32 	%r109, %tid.x;
	and.b32  	%r2, %r109, 31;
	mov.u32 	%r41, _ZZ30persistent_linear_train_kernelPKfS0_PfS1_PjifE6w_smem;
	mov.u32 	%r97, %r109;
$L__BB1_1:
	mul.wide.u32 	%rd15, %r97, 4;
	add.s64 	%rd16, %rd1, %rd15;
	ld.global.f32 	%f20, [%rd16];
	shl.b32 	%r40, %r97, 2;
	add.s32 	%r42, %r41, %r40;
	st.shared.f32 	[%r42], %f20;
	add.s32 	%r4, %r97, 256;
	setp.lt.u32 	%p1, %r97, 3840;
	mov.u32 	%r97, %r4;
	@%p1 bra 	$L__BB1_1;
	bar.sync 	0;
	setp.lt.u32 	%p2, %r109, 32;
	@%p2 bra 	$L__BB1_18;
	setp.lt.s32 	%p3, %r39, 1;
	@%p3 bra 	$L__BB1_27;
	and.b32  	%r5, %r109, 63;
	shl.b32 	%r44, %r109, 6;
	and.b32  	%r6, %r44, 4032;
	cvta.to.global.u64 	%rd3, %rd12;
	mov.b32 	%r102, 0;
	mov.u32 	%r103, %r102;
$L__BB1_5:
	mov.b32 	%r45, 1;
	shl.b32 	%r20, %r45, %r103;
$L__BB1_6:
	atom.global.or.b32 	%r46, [%rd2], 0;
	and.b32  	%r47, %r46, %r20;
	setp.eq.s32 	%p4, %r47, 0;
	@%p4 bra 	$L__BB1_6;
	shl.b32 	%r48, %r103, 12;
	mov.u32 	%r49, _ZZ30persistent_linear_train_kernelPKfS0_PfS1_PjifE6x_ring;
	add.s32 	%r21, %r49, %r48;
	mov.u32 	%r104, %r109;
$L__BB1_8:
	and.b32  	%r23, %r104, 960;
	mov.f32 	%f114, 0f00000000;
	mov.b32 	%r105, 0;
$L__BB1_9:
	add.s32 	%r51, %r105, %r23;
	shl.b32 	%r52, %r51, 2;
	add.s32 	%r53, %r21, %r52;
	ld.shared.f32 	%f22, [%r53];
	add.s32 	%r54, %r6, %r105;
	shl.b32 	%r55, %r54, 2;
	mov.u32 	%r56, _ZZ30persistent_linear_train_kernelPKfS0_PfS1_PjifE6w_smem;
	add.s32 	%r57, %r56, %r55;
	ld.shared.f32 	%f23, [%r57];
	fma.rn.f32 	%f24, %f22, %f23, %f114;
	ld.shared.f32 	%f25, [%r53+4];
	ld.shared.f32 	%f26, [%r57+4];
	fma.rn.f32 	%f27, %f25, %f26, %f24;
	ld.shared.f32 	%f28, [%r53+8];
	ld.shared.f32 	%f29, [%r57+8];
	fma.rn.f32 	%f30, %f28, %f29, %f27;
	ld.shared.f32 	%f31, [%r53+12];
	ld.shared.f32 	%f32, [%r57+12];
	fma.rn.f32 	%f33, %f31, %f32, %f30;
	ld.shared.f32 	%f34, [%r53+16];
	ld.shared.f32 	%f35, [%r57+16];
	fma.rn.f32 	%f36, %f34, %f35, %f33;
	ld.shared.f32 	%f37, [%r53+20];
	ld.shared.f32 	%f38, [%r57+20];
	fma.rn.f32 	%f39, %f37, %f38, %f36;
	ld.shared.f32 	%f40, [%r53+24];
	ld.shared.f32 	%f41, [%r57+24];
	fma.rn.f32 	%f42, %f40, %f41, %f39;
	ld.shared.f32 	%f43, [%r53+28];
	ld.shared.f32 	%f44, [%r57+28];
	fma.rn.f32 	%f45, %f43, %f44, %f42;
	ld.shared.f32 	%f46, [%r53+32];
	ld.shared.f32 	%f47, [%r57+32];
	fma.rn.f32 	%f48, %f46, %f47, %f45;
	ld.shared.f32 	%f49, [%r53+36];
	ld.shared.f32 	%f50, [%r57+36];
	fma.rn.f32 	%f51, %f49, %f50, %f48;
	ld.shared.f32 	%f52, [%r53+40];
	ld.shared.f32 	%f53, [%r57+40];
	fma.rn.f32 	%f54, %f52, %f53, %f51;
	ld.shared.f32 	%f55, [%r53+44];
	ld.shared.f32 	%f56, [%r57+44];
	fma.rn.f32 	%f57, %f55, %f56, %f54;
	ld.shared.f32 	%f58, [%r53+48];
	ld.shared.f32 	%f59, [%r57+48];
	fma.rn.f32 	%f60, %f58, %f59, %f57;
	ld.shared.f32 	%f61, [%r53+52];
	ld.shared.f32 	%f62, [%r57+52];
	fma.rn.f32 	%f63, %f61, %f62, %f60;
	ld.shared.f32 	%f64, [%r53+56];
	ld.shared.f32 	%f65, [%r57+56];
	fma.rn.f32 	%f66, %f64, %f65, %f63;
	ld.shared.f32 	%f67, [%r53+60];
	ld.shared.f32 	%f68, [%r57+60];
	fma.rn.f32 	%f114, %f67, %f68, %f66;
	add.s32 	%r105, %r105, 16;
	setp.ne.s32 	%p5, %r105, 64;
	@%p5 bra 	$L__BB1_9;
	add.s32 	%r58, %r23, %r5;
	shl.b32 	%r59, %r58, 2;
	mov.u32 	%r60, _ZZ30persistent_linear_train_kernelPKfS0_PfS1_PjifE6y_smem;
	add.s32 	%r61, %r60, %r59;
	st.shared.f32 	[%r61], %f114;
	add.s32 	%r26, %r104, 256;
	setp.lt.u32 	%p6, %r104, 768;
	mov.u32 	%r104, %r26;
	@%p6 bra 	$L__BB1_8;
	bar.warp.sync 	-1;
	shl.b32 	%r27, %r102, 10;
	mov.u32 	%r106, %r109;
$L__BB1_12:
	add.s32 	%r62, %r27, %r106;
	mul.wide.u32 	%rd17, %r62, 4;
	add.s64 	%rd18, %rd3, %rd17;
	ld.global.f32 	%f69, [%rd18];
	shl.b32 	%r63, %r106, 2;
	add.s32 	%r65, %r60, %r63;
	ld.shared.f32 	%f70, [%r65];
	sub.f32 	%f71, %f70, %f69;
	add.f32 	%f72, %f71, %f71;
	mul.f32 	%f73, %f72, 0f3A800000;
	mov.u32 	%r66, _ZZ30persistent_linear_train_kernelPKfS0_PfS1_PjifE7dy_smem;
	add.s32 	%r67, %r66, %r63;
	st.shared.f32 	[%r67], %f73;
	add.s32 	%r29, %r106, 256;
	setp.lt.u32 	%p7, %r106, 768;
	mov.u32 	%r106, %r29;
	@%p7 bra 	$L__BB1_12;
	bar.warp.sync 	-1;
	shl.b32 	%r68, %r5, 2;
	add.s32 	%r69, %r21, %r68;
	ld.shared.f32 	%f3, [%r69];
	ld.shared.f32 	%f4, [%r69+256];
	ld.shared.f32 	%f5, [%r69+512];
	ld.shared.f32 	%f6, [%r69+768];
	ld.shared.f32 	%f7, [%r69+1024];
	ld.shared.f32 	%f8, [%r69+1280];
	ld.shared.f32 	%f9, [%r69+1536];
	ld.shared.f32 	%f10, [%r69+1792];
	ld.shared.f32 	%f11, [%r69+2048];
	ld.shared.f32 	%f12, [%r69+2304];
	ld.shared.f32 	%f13, [%r69+2560];
	ld.shared.f32 	%f14, [%r69+2816];
	ld.shared.f32 	%f15, [%r69+3072];
	ld.shared.f32 	%f16, [%r69+3328];
	ld.shared.f32 	%f17, [%r69+3584];
	ld.shared.f32 	%f18, [%r69+3840];
	mov.u32 	%r107, %r109;
$L__BB1_14:
	shr.u32 	%r70, %r107, 4;
	and.b32  	%r71, %r70, 268435452;
	mov.u32 	%r72, _ZZ30persistent_linear_train_kernelPKfS0_PfS1_PjifE7dy_smem;
	add.s32 	%r73, %r72, %r71;
	ld.shared.f32 	%f74, [%r73];
	fma.rn.f32 	%f75, %f74, %f3, 0f00000000;
	ld.shared.f32 	%f76, [%r73+256];
	fma.rn.f32 	%f77, %f76, %f4, %f75;
	ld.shared.f32 	%f78, [%r73+512];
	fma.rn.f32 	%f79, %f78, %f5, %f77;
	ld.shared.f32 	%f80, [%r73+768];
	fma.rn.f32 	%f81, %f80, %f6, %f79;
	ld.shared.f32 	%f82, [%r73+1024];
	fma.rn.f32 	%f83, %f82, %f7, %f81;
	ld.shared.f32 	%f84, [%r73+1280];
	fma.rn.f32 	%f85, %f84, %f8, %f83;
	ld.shared.f32 	%f86, [%r73+1536];
	fma.rn.f32 	%f87, %f86, %f9, %f85;
	ld.shared.f32 	%f88, [%r73+1792];
	fma.rn.f32 	%f89, %f88, %f10, %f87;
	ld.shared.f32 	%f90, [%r73+2048];
	fma.rn.f32 	%f91, %f90, %f11, %f89;
	ld.shared.f32 	%f92, [%r73+2304];
	fma.rn.f32 	%f93, %f92, %f12, %f91;
	ld.shared.f32 	%f94, [%r73+2560];
	fma.rn.f32 	%f95, %f94, %f13, %f93;
	ld.shared.f32 	%f96, [%r73+2816];
	fma.rn.f32 	%f97, %f96, %f14, %f95;
	ld.shared.f32 	%f98, [%r73+3072];
	fma.rn.f32 	%f99, %f98, %f15, %f97;
	ld.shared.f32 	%f100, [%r73+3328];
	fma.rn.f32 	%f101, %f100, %f16, %f99;
	ld.shared.f32 	%f102, [%r73+3584];
	fma.rn.f32 	%f103, %f102, %f17, %f101;
	ld.shared.f32 	%f104, [%r73+3840];
	fma.rn.f32 	%f105, %f104, %f18, %f103;
	mul.f32 	%f106, %f19, %f105;
	and.b32  	%r74, %r107, 4032;
	or.b32  	%r75, %r74, %r5;
	shl.b32 	%r76, %r75, 2;
	mov.u32 	%r77, _ZZ30persistent_linear_train_kernelPKfS0_PfS1_PjifE6w_smem;
	add.s32 	%r78, %r77, %r76;
	ld.shared.f32 	%f107, [%r78];
	sub.f32 	%f108, %f107, %f106;
	st.shared.f32 	[%r78], %f108;
	add.s32 	%r31, %r107, 256;
	setp.lt.u32 	%p8, %r107, 3840;
	mov.u32 	%r107, %r31;
	@%p8 bra 	$L__BB1_14;
	setp.ne.s32 	%p9, %r109, 32;
	bar.warp.sync 	-1;
	membar.cta;
	@%p9 bra 	$L__BB1_17;
	mov.b32 	%r79, 1;
	shl.b32 	%r80, %r79, %r103;
	atom.global.xor.b32 	%r81, [%rd2], %r80;
$L__BB1_17:
	not.b32 	%r82, %r103;
	and.b32  	%r103, %r82, 1;
	add.s32 	%r102, %r102, 1;
	setp.ne.s32 	%p10, %r102, %r39;
	@%p10 bra 	$L__BB1_5;
	bra.uni 	$L__BB1_27;
$L__BB1_18:
	setp.lt.s32 	%p11, %r39, 1;
	@%p11 bra 	$L__BB1_27;
	cvta.to.global.u64 	%rd19, %rd11;
	add.s64 	%rd4, %rd19, 256;
	shl.b32 	%r84, %r2, 2;
	mov.u32 	%r85, _ZZ30persistent_linear_train_kernelPKfS0_PfS1_PjifE6x_ring;
	add.s32 	%r86, %r84, %r85;
	add.s32 	%r7, %r86, 256;
	mov.b32 	%r98, 0;
	mov.u32 	%r99, %r98;
$L__BB1_20:
	mov.b32 	%r87, 1;
	shl.b32 	%r10, %r87, %r99;
$L__BB1_21:
	atom.global.or.b32 	%r88, [%rd2], 0;
	and.b32  	%r89, %r88, %r10;
	setp.ne.s32 	%p12, %r89, 0;
	@%p12 bra 	$L__BB1_21;
	shl.b32 	%r90, %r98, 10;
	or.b32  	%r91, %r2, %r90;
	mul.wide.u32 	%rd20, %r91, 4;
	add.s64 	%rd24, %rd4, %rd20;
	shl.b32 	%r92, %r99, 12;
	add.s32 	%r100, %r7, %r92;
	mov.u32 	%r101, %r2;
$L__BB1_23:
	ld.global.f32 	%f109, [%rd24+-256];
	st.shared.f32 	[%r100+-256], %f109;
	ld.global.f32 	%f110, [%rd24+-128];
	st.shared.f32 	[%r100+-128], %f110;
	ld.global.f32 	%f111, [%rd24];
	st.shared.f32 	[%r100], %f111;
	ld.global.f32 	%f112, [%rd24+128];
	st.shared.f32 	[%r100+128], %f112;
	add.s32 	%r14, %r101, 128;
	add.s64 	%rd24, %rd24, 512;
	add.s32 	%r100, %r100, 512;
	setp.lt.u32 	%p13, %r101, 896;
	mov.u32 	%r101, %r14;
	@%p13 bra 	$L__BB1_23;
	setp.ne.s32 	%p14, %r2, 0;
	bar.warp.sync 	-1;
	membar.cta;
	@%p14 bra 	$L__BB1_26;
	atom.global.xor.b32 	%r93, [%rd2], %r10;
$L__BB1_26:
	not.b32 	%r94, %r99;
	and.b32  	%r99, %r94, 1;
	add.s32 	%r98, %r98, 1;
	setp.eq.s32 	%p15, %r98, %r39;
	@%p15 bra 	$L__BB1_27;
	bra.uni 	$L__BB1_20;
$L__BB1_27:
	ld.param.u64 	%rd23, [_Z30persistent_linear_train_kernelPKfS0_PfS1_Pjif_param_2];
	bar.sync 	0;
	mul.wide.u32 	%rd21, %r109, 4;
	cvta.to.global.u64 	%rd22, %rd23;
	add.s64 	%rd25, %rd22, %rd21;
	shl.b32 	%r95, %r109, 2;
	mov.u32 	%r96, _ZZ30persistent_linear_train_kernelPKfS0_PfS1_PjifE6w_smem;
	add.s32 	%r108, %r96, %r95;
$L__BB1_28:
	ld.shared.f32 	%f113, [%r108];
	st.global.f32 	[%rd25], %f113;
	add.s32 	%r37, %r109, 256;
	add.s64 	%rd25, %rd25, 1024;
	add.s32 	%r108, %r108, 1024;
	setp.lt.u32 	%p16, %r109, 3840;
	mov.u32 	%r109, %r37;
	@%p16 bra 	$L__BB1_28;
	ret;

}


// ===== COMPILED SASS (sm_100) =====

	.target	sm_100

	.elftype	@"ET_EXEC"


//--------------------- .note.nv.tkinfo           --------------------------
	.section	.note.nv.tkinfo,"",@"SHT_NOTE"
	.sectionflags	@"SHF_NOTE_NV_TKINFO"
	.tkinfo
        /*0018*/ 	.word	0x00000002
        /*0030*/ 	.string	""
        /*0030*/ 	.string	"ptxas"
        /*0030*/ 	.string	"Cuda compilation tools, release 13.0, V13.0.88"
        /*0030*/ 	.string	"Build cuda_13.0.r13.0/compiler.36424714_0"
        /*0030*/ 	.string	"-arch sm_100 -m 64 "



//--------------------- .note.nv.cuinfo           --------------------------
	.section	.note.nv.cuinfo,"",@"SHT_NOTE"
	.sectionflags	@"SHF_NOTE_NV_CUINFO"
        /*0018*/ 	.short	0x0002
        /*001a*/ 	.short	0x0064
        /*001c*/ 	.short	0x0082
	.zero		2


//--------------------- .nv.info                  --------------------------
	.section	.nv.info,"",@"SHT_CUDA_INFO"
	.align	4


	//----- nvinfo : EIATTR_REGCOUNT
	.align		4
        /*0000*/ 	.byte	0x04, 0x2f
        /*0002*/ 	.short	(.L_1 - .L_0)
	.align		4
.L_0:
        /*0004*/ 	.word	index@(_Z24persistent_linear_kernelPKfS0_PfPji)
        /*0008*/ 	.word	0x00000022


	//----- nvinfo : EIATTR_FRAME_SIZE
	.align		4
.L_1:
        /*000c*/ 	.byte	0x04, 0x11
        /*000e*/ 	.short	(.L_3 - .L_2)
	.align		4
.L_2:
        /*0010*/ 	.word	index@(_Z24persistent_linear_kernelPKfS0_PfPji)
        /*0014*/ 	.word	0x00000000


	//----- nvinfo : EIATTR_REGCOUNT
	.align		4
.L_3:
        /*0018*/ 	.byte	0x04, 0x2f
        /*001a*/ 	.short	(.L_5 - .L_4)
	.align		4
.L_4:
        /*001c*/ 	.word	index@(_Z30persistent_linear_train_kernelPKfS0_PfS1_Pjif)
        /*0020*/ 	.word	0x00000028


	//----- nvinfo : EIATTR_FRAME_SIZE
	.align		4
.L_5:
        /*0024*/ 	.byte	0x04, 0x11
        /*0026*/ 	.short	(.L_7 - .L_6)
	.align		4
.L_6:
        /*0028*/ 	.word	index@(_Z30persistent_linear_train_kernelPKfS0_PfS1_Pjif)
        /*002c*/ 	.word	0x00000000


	//----- nvinfo : EIATTR_MIN_STACK_SIZE
	.align		4
.L_7:
        /*0030*/ 	.byte	0x04, 0x12
        /*0032*/ 	.short	(.L_9 - .L_8)
	.align		4
.L_8:
        /*0034*/ 	.word	index@(_Z30persistent_linear_train_kernelPKfS0_PfS1_Pjif)
        /*0038*/ 	.word	0x00000000


	//----- nvinfo : EIATTR_MIN_STACK_SIZE
	.align		4
.L_9:
        /*003c*/ 	.byte	0x04, 0x12
        /*003e*/ 	.short	(.L_11 - .L_10)
	.align		4
.L_10:
        /*0040*/ 	.word	index@(_Z24persistent_linear_kernelPKfS0_PfPji)
        /*0044*/ 	.word	0x00000000
.L_11:


//--------------------- .nv.compat                --------------------------
	.section	.nv.compat,"",@"SHT_CUDA_COMPAT_INFO"
	.align	4
        /*0000*/ 	.byte	0x02, 0x09, 0x00, 0x00, 0x02, 0x02, 0x01, 0x00, 0x02, 0x05, 0x05, 0x00, 0x03, 0x07, 0x01, 0x01
        /*0010*/ 	.byte	0x02, 0x03, 0x00, 0x00, 0x02, 0x06, 0x01, 0x00, 0x04, 0x0b, 0x08, 0x00, 0x09, 0x00, 0x00, 0x00
        /*0020*/ 	.byte	0x00, 0x00, 0x00, 0x00


//--------------------- .nv.info._Z30persistent_linear_train_kernelPKfS0_PfS1_Pjif --------------------------
	.section	.nv.info._Z30persistent_linear_train_kernelPKfS0_PfS1_Pjif,"",@"SHT_CUDA_INFO"
	.sectionflags	@""
	.align	4


	//----- nvinfo : EIATTR_CUDA_API_VERSION
	.align		4
        /*0000*/ 	.byte	0x04, 0x37
        /*0002*/ 	.short	(.L_13 - .L_12)
.L_12:
        /*0004*/ 	.word	0x00000082


	//----- nvinfo : EIATTR_KPARAM_INFO
	.align		4
.L_13:
        /*0008*/ 	.byte	0x04, 0x17
        /*000a*/ 	.short	(.L_15 - .L_14)
.L_14:
        /*000c*/ 	.word	0x00000000
        /*0010*/ 	.short	0x0006
        /*0012*/ 	.short	0x002c
        /*0014*/ 	.byte	0x00, 0xf0, 0x11, 0x00


	//----- nvinfo : EIATTR_KPARAM_INFO
	.align		4
.L_15:
        /*0018*/ 	.byte	0x04, 0x17
        /*001a*/ 	.short	(.L_17 - .L_16)
.L_16:
        /*001c*/ 	.word	0x00000000
        /*0020*/ 	.short	0x0005
        /*0022*/ 	.short	0x0028
        /*0024*/ 	.byte	0x00, 0xf0, 0x11, 0x00


	//----- nvinfo : EIATTR_KPARAM_INFO
	.align		4
.L_17:
        /*0028*/ 	.byte	0x04, 0x17
        /*002a*/ 	.short	(.L_19 - .L_18)
.L_18:
        /*002c*/ 	.word	0x00000000
        /*0030*/ 	.short	0x0004
        /*0032*/ 	.short	0x0020
        /*0034*/ 	.byte	0x00, 0xf5, 0x21, 0x00


	//----- nvinfo : EIATTR_KPARAM_INFO
	.align		4
.L_19:
        /*0038*/ 	.byte	0x04, 0x17
        /*003a*/ 	.short	(.L_21 - .L_20)
.L_20:
        /*003c*/ 	.word	0x00000000
        /*0040*/ 	.short	0x0003
        /*0042*/ 	.short	0x0018
        /*0044*/ 	.byte	0x00, 0xf5, 0x21, 0x00


	//----- nvinfo : EIATTR_KPARAM_INFO
	.align		4
.L_21:
        /*0048*/ 	.byte	0x04, 0x17
        /*004a*/ 	.short	(.L_23 - .L_22)
.L_22:
        /*004c*/ 	.word	0x00000000
        /*0050*/ 	.short	0x0002
        /*0052*/ 	.short	0x0010
        /*0054*/ 	.byte	0x00, 0xf5, 0x21, 0x00


	//----- nvinfo : EIATTR_KPARAM_INFO
	.align		4
.L_23:
        /*0058*/ 	.byte	0x04, 0x17
        /*005a*/ 	.short	(.L_25 - .L_24)
.L_24:
        /*005c*/ 	.word	0x00000000
        /*0060*/ 	.short	0x0001
        /*0062*/ 	.short	0x0008
        /*0064*/ 	.byte	0x00, 0xf5, 0x21, 0x00


	//----- nvinfo : EIATTR_KPARAM_INFO
	.align		4
.L_25:
        /*0068*/ 	.byte	0x04, 0x17
        /*006a*/ 	.short	(.L_27 - .L_26)
.L_26:
        /*006c*/ 	.word	0x00000000
        /*0070*/ 	.short	0x0000
        /*0072*/ 	.short	0x0000
        /*0074*/ 	.byte	0x00, 0xf5, 0x21, 0x00


	//----- nvinfo : EIATTR_SPARSE_MMA_MASK
	.align		4
.L_27:
        /*0078*/ 	.byte	0x03, 0x50
        /*007a*/ 	.short	0x0000


	//----- nvinfo : EIATTR_MAXREG_COUNT
	.align		4
        /*007c*/ 	.byte	0x03, 0x1b
        /*007e*/ 	.short	0x00ff


	//----- nvinfo : EIATTR_NUM_BARRIERS
	.align		4
        /*0080*/ 	.byte	0x02, 0x4c
        /*0082*/ 	.byte	0x01
	.zero		1


	//----- nvinfo : EIATTR_MERCURY_ISA_VERSION
	.align		4
        /*0084*/ 	.byte	0x03, 0x5f
        /*0086*/ 	.short	0x0101


	//----- nvinfo : EIATTR_INT_WARP_WIDE_INSTR_OFFSETS
	.align		4
        /*0088*/ 	.byte	0x04, 0x31
        /*008a*/ 	.short	(.L_29 - .L_28)


	//   ....[0]....
.L_28:
        /*008c*/ 	.word	0x00001030


	//   ....[1]....
        /*0090*/ 	.word	0x00001070


	//   ....[2]....
        /*0094*/ 	.word	0x00001470


	//   ....[3]....
        /*0098*/ 	.word	0x00001480


	//----- nvinfo : EIATTR_COOP_GROUP_MASK_REGIDS
	.align		4
.L_29:
        /*009c*/ 	.byte	0x04, 0x29
        /*009e*/ 	.short	(.L_31 - .L_30)


	//   ....[0]....
.L_30:
        /*00a0*/ 	.word	0xffffffff


	//   ....[1]....
        /*00a4*/ 	.word	0xffffffff


	//   ....[2]....
        /*00a8*/ 	.word	0xffffffff


	//   ....[3]....
        /*00ac*/ 	.word	0xffffffff


	//   ....[4]....
        /*00b0*/ 	.word	0x05000006


	//   ....[5]....
        /*00b4*/ 	.word	0x05000006


	//   ....[6]....
        /*00b8*/ 	.word	0x05000006


	//   ....[7]....
        /*00bc*/ 	.word	0x05000006


	//----- nvinfo : EIATTR_COOP_GROUP_INSTR_OFFSETS
	.align		4
.L_31:
        /*00c0*/ 	.byte	0x04, 0x28
        /*00c2*/ 	.short	(.L_33 - .L_32)


	//   ....[0]....
.L_32:
        /*00c4*/ 	.word	0x00000a30


	//   ....[1]....
        /*00c8*/ 	.word	0x00000b90


	//   ....[2]....
        /*00cc*/ 	.word	0x00000fd0


	//   ....[3]....
        /*00d0*/ 	.word	0x00001420


	//   ....[4]....
        /*00d4*/ 	.word	0x00001680


	//   ....[5]....
        /*00d8*/ 	.word	0x000016f0


	//   ....[6]....
        /*00dc*/ 	.word	0x00001760


	//   ....[7]....
        /*00e0*/ 	.word	0x000017d0


	//----- nvinfo : EIATTR_VRC_CTA_INIT_COUNT
	.align		4
.L_33:
        /*00e4*/ 	.byte	0x02, 0x4a
	.zero		1
	.zero		1


	//----- nvinfo : EIATTR_EXIT_INSTR_OFFSETS
	.align		4
        /*00e8*/ 	.byte	0x04, 0x1c
        /*00ea*/ 	.short	(.L_35 - .L_34)


	//   ....[0]....
.L_34:
        /*00ec*/ 	.word	0x00001640


	//----- nvinfo : EIATTR_CRS_STACK_SIZE
	.align		4
.L_35:
        /*00f0*/ 	.byte	0x04, 0x1e
        /*00f2*/ 	.short	(.L_37 - .L_36)
.L_36:
        /*00f4*/ 	.word	0x00000000


	//----- nvinfo : EIATTR_CBANK_PARAM_SIZE
	.align		4
.L_37:
        /*00f8*/ 	.byte	0x03, 0x19
        /*00fa*/ 	.short	0x0030


	//----- nvinfo : EIATTR_PARAM_CBANK
	.align		4
        /*00fc*/ 	.byte	0x04, 0x0a
        /*00fe*/ 	.short	(.L_39 - .L_38)
	.align		4
.L_38:
        /*0100*/ 	.word	index@(.nv.constant0._Z30persistent_linear_train_kernelPKfS0_PfS1_Pjif)
        /*0104*/ 	.short	0x0380
        /*0106*/ 	.short	0x0030


	//----- nvinfo : EIATTR_SW_WAR
	.align		4
.L_39:
        /*0108*/ 	.byte	0x04, 0x36
        /*010a*/ 	.short	(.L_41 - .L_40)
.L_40:
        /*010c*/ 	.word	0x00000008
.L_41:


//--------------------- .nv.info._Z24persistent_linear_kernelPKfS0_PfPji --------------------------
	.section	.nv.info._Z24persistent_linear_kernelPKfS0_PfPji,"",@"SHT_CUDA_INFO"
	.sectionflags	@""
	.align	4


	//----- nvinfo : EIATTR_CUDA_API_VERSION
	.align		4
        /*0000*/ 	.byte	0x04, 0x37
        /*0002*/ 	.short	(.L_43 - .L_42)
.L_42:
        /*0004*/ 	.word	0x00000082


	//----- nvinfo : EIATTR_KPARAM_INFO
	.align		4
.L_43:
        /*0008*/ 	.byte	0x04, 0x17
        /*000a*/ 	.short	(.L_45 - .L_44)
.L_44:
        /*000c*/ 	.word	0x00000000
        /*0010*/ 	.short	0x0004
        /*0012*/ 	.short	0x0020
        /*0014*/ 	.byte	0x00, 0xf0, 0x11, 0x00


	//----- nvinfo : EIATTR_KPARAM_INFO
	.align		4
.L_45:
        /*0018*/ 	.byte	0x04, 0x17
        /*001a*/ 	.short	(.L_47 - .L_46)
.L_46:
        /*001c*/ 	.word	0x00000000
        /*0020*/ 	.short	0x0003
        /*0022*/ 	.short	0x0018
        /*0024*/ 	.byte	0x00, 0xf5, 0x21, 0x00


	//----- nvinfo : EIATTR_KPARAM_INFO
	.align		4
.L_47:
        /*0028*/ 	.byte	0x04, 0x17
        /*002a*/ 	.short	(.L_49 - .L_48)
.L_48:
        /*002c*/ 	.word	0x00000000
        /*0030*/ 	.short	0x0002
        /*0032*/ 	.short	0x0010
        /*0034*/ 	.byte	0x00, 0xf5, 0x21, 0x00


	//----- nvinfo : EIATTR_KPARAM_INFO
	.align		4
.L_49:
        /*0038*/ 	.byte	0x04, 0x17
        /*003a*/ 	.short	(.L_51 - .L_50)
.L_50:
        /*003c*/ 	.word	0x00000000
        /*0040*/ 	.short	0x0001
        /*0042*/ 	.short	0x0008
        /*0044*/ 	.byte	0x00, 0xf5, 0x21, 0x00


	//----- nvinfo : EIATTR_KPARAM_INFO
	.align		4
.L_51:
        /*0048*/ 	.byte	0x04, 0x17
        /*004a*/ 	.short	(.L_53 - .L_52)
.L_52:
        /*004c*/ 	.word	0x00000000
        /*0050*/ 	.short	0x0000
        /*0052*/ 	.short	0x0000
        /*0054*/ 	.byte	0x00, 0xf5, 0x21, 0x00


	//----- nvinfo : EIATTR_SPARSE_MMA_MASK
	.align		4
.L_53:
        /*0058*/ 	.byte	0x03, 0x50
        /*005a*/ 	.short	0x0000


	//----- nvinfo : EIATTR_MAXREG_COUNT
	.align		4
        /*005c*/ 	.byte	0x03, 0x1b
        /*005e*/ 	.short	0x00ff


	//----- nvinfo : EIATTR_NUM_BARRIERS
	.align		4
        /*0060*/ 	.byte	0x02, 0x4c
        /*0062*/ 	.byte	0x01
	.zero		1


	//----- nvinfo : EIATTR_MERCURY_ISA_VERSION
	.align		4
        /*0064*/ 	.byte	0x03, 0x5f
        /*0066*/ 	.short	0x0101


	//----- nvinfo : EIATTR_INT_WARP_WIDE_INSTR_OFFSETS
	.align		4
        /*0068*/ 	.byte	0x04, 0x31
        /*006a*/ 	.short	(.L_55 - .L_54)


	//   ....[0]....
.L_54:
        /*006c*/ 	.word	0x00000b80


	//   ....[1]....
        /*0070*/ 	.word	0x00000b90


	//   ....[2]....
        /*0074*/ 	.word	0x00000f90


	//   ....[3]....
        /*0078*/ 	.word	0x00000fa0


	//----- nvinfo : EIATTR_COOP_GROUP_MASK_REGIDS
	.align		4
.L_55:
        /*007c*/ 	.byte	0x04, 0x29
        /*007e*/ 	.short	(.L_57 - .L_56)


	//   ....[0]....
.L_56:
        /*0080*/ 	.word	0xffffffff


	//   ....[1]....
        /*0084*/ 	.word	0xffffffff


	//   ....[2]....
        /*0088*/ 	.word	0xffffffff


	//   ....[3]....
        /*008c*/ 	.word	0x05000006


	//   ....[4]....
        /*0090*/ 	.word	0x05000006


	//   ....[5]....
        /*0094*/ 	.word	0x05000006


	//----- nvinfo : EIATTR_COOP_GROUP_INSTR_OFFSETS
	.align		4
.L_57:
        /*0098*/ 	.byte	0x04, 0x28
        /*009a*/ 	.short	(.L_59 - .L_58)


	//   ....[0]....
.L_58:
        /*009c*/ 	.word	0x000009c0


	//   ....[1]....
        /*00a0*/ 	.word	0x00000b40


	//   ....[2]....
        /*00a4*/ 	.word	0x00000f40


	//   ....[3]....
        /*00a8*/ 	.word	0x00001090


	//   ....[4]....
        /*00ac*/ 	.word	0x00001100


	//   ....[5]....
        /*00b0*/ 	.word	0x00001170


	//----- nvinfo : EIATTR_VRC_CTA_INIT_COUNT
	.align		4
.L_59:
        /*00b4*/ 	.byte	0x02, 0x4a
	.zero		1
	.zero		1


	//----- nvinfo : EIATTR_EXIT_INSTR_OFFSETS
	.align		4
        /*00b8*/ 	.byte	0x04, 0x1c
        /*00ba*/ 	.short	(.L_61 - .L_60)


	//   ....[0]....
.L_60:
        /*00bc*/ 	.word	0x00000180


	//   ....[1]....
        /*00c0*/ 	.word	0x00000c40


	//   ....[2]....
        /*00c4*/ 	.word	0x00000c70


	//   ....[3]....
        /*00c8*/ 	.word	0x00001030


	//----- nvinfo : EIATTR_CRS_STACK_SIZE
	.align		4
.L_61:
        /*00cc*/ 	.byte	0x04, 0x1e
        /*00ce*/ 	.short	(.L_63 - .L_62)
.L_62:
        /*00d0*/ 	.word	0x00000000


	//----- nvinfo : EIATTR_CBANK_PARAM_SIZE
	.align		4
.L_63:
        /*00d4*/ 	.byte	0x03, 0x19
        /*00d6*/ 	.short	0x0024


	//----- nvinfo : EIATTR_PARAM_CBANK
	.align		4
        /*00d8*/ 	.byte	0x04, 0x0a
        /*00da*/ 	.short	(.L_65 - .L_64)
	.align		4
.L_64:
        /*00dc*/ 	.word	index@(.nv.constant0._Z24persistent_linear_kernelPKfS0_PfPji)
        /*00e0*/ 	.short	0x0380
        /*00e2*/ 	.short	0x0024


	//----- nvinfo : EIATTR_SW_WAR
	.align		4
.L_65:
        /*00e4*/ 	.byte	0x04, 0x36
        /*00e6*/ 	.short	(.L_67 - .L_66)
.L_66:
        /*00e8*/ 	.word	0x00000008
.L_67:


//--------------------- .nv.callgraph             --------------------------
	.section	.nv.callgraph,"",@"SHT_CUDA_CALLGRAPH"
	.align	4
	.sectionentsize	8
	.align		4
        /*0000*/ 	.word	0x00000000
	.align		4
        /*0004*/ 	.word	0xffffffff
	.align		4
        /*0008*/ 	.word	0x00000000
	.align		4
        /*000c*/ 	.word	0xfffffffe
	.align		4
        /*0010*/ 	.word	0x00000000
	.align		4
        /*0014*/ 	.word	0xfffffffd
	.align		4
        /*0018*/ 	.word	0x00000000
	.align		4
        /*001c*/ 	.word	0xfffffffc


//--------------------- .text._Z30persistent_linear_train_kernelPKfS0_PfS1_Pjif --------------------------
	.section	.text._Z30persistent_linear_train_kernelPKfS0_PfS1_Pjif,"ax",@progbits
	.align	128
        .global         _Z30persistent_linear_train_kernelPKfS0_PfS1_Pjif
        .type           _Z30persistent_linear_train_kernelPKfS0_PfS1_Pjif,@function
        .size           _Z30persistent_linear_train_kernelPKfS0_PfS1_Pjif,(.L_x_73 - _Z30persistent_linear_train_kernelPKfS0_PfS1_Pjif)
        .other          _Z30persistent_linear_train_kernelPKfS0_PfS1_Pjif,@"STO_CUDA_ENTRY STV_DEFAULT"
_Z30persistent_linear_train_kernelPKfS0_PfS1_Pjif:
.text._Z30persistent_linear_train_kernelPKfS0_PfS1_Pjif:
[----:B------:R-:W-:Y:S01]  /*0000*/  LDC R1, c[0x0][0x37c] ;  /* 0x0000df00ff017b82 */ /* 0x000fe20000000800 */
[----:B------:R-:W0:Y:S07]  /*0010*/  S2R R7, SR_TID.X ;  /* 0x0000000000077919 */ /* 0x000e2e0000002100 */
[----:B------:R-:W1:Y:S01]  /*0020*/  S2UR UR7, SR_CgaCtaId ;  /* 0x00000000000779c3 */ /* 0x000e620000008800 */
[----:B------:R-:W-:Y:S01]  /*0030*/  UMOV UR6, 0x400 ;  /* 0x0000040000067882 */ /* 0x000fe20000000000 */
[----:B------:R-:W-:Y:S01]  /*0040*/  BSSY.RECONVERGENT B0, `(.L_x_0) ;  /* 0x000000e000007945 */ /* 0x000fe20003800200 */
[----:B------:R-:W-:Y:S01]  /*0050*/  UIADD3 UR4, UPT, UPT, UR6, 0x2000, URZ ;  /* 0x0000200006047890 */ /* 0x000fe2000fffe0ff */
[----:B------:R-:W2:Y:S04]  /*0060*/  LDCU.64 UR8, c[0x0][0x358] ;  /* 0x00006b00ff0877ac */ /* 0x000ea80008000a00 */
[----:B------:R-:W3:Y:S01]  /*0070*/  LDC.64 R4, c[0x0][0x390] ;  /* 0x0000e400ff047b82 */ /* 0x000ee20000000a00 */
[----:B-1----:R-:W-:Y:S01]  /*0080*/  ULEA UR4, UR7, UR4, 0x18 ;  /* 0x0000000407047291 */ /* 0x002fe2000f8ec0ff */
[----:B0-----:R-:W-:-:S02]  /*0090*/  LOP3.LUT R0, R7, 0x1f, RZ, 0xc0, !PT ;  /* 0x0000001f07007812 */ /* 0x001fc400078ec0ff */
[----:B--2---:R-:W-:-:S09]  /*00a0*/  MOV R32, R7 ;  /* 0x0000000700207202 */ /* 0x004fd20000000f00 */
.L_x_1:
[----:B0--3--:R-:W-:-:S06]  /*00b0*/  IMAD.WIDE.U32 R2, R7, 0x4, R4 ;  /* 0x0000000407027825 */ /* 0x009fcc00078e0004 */
[----:B------:R-:W2:Y:S01]  /*00c0*/  LDG.E R2, desc[UR8][R2.64] ;  /* 0x0000000802027981 */ /* 0x000ea2000c1e1900 */
[C---:B------:R-:W-:Y:S02]  /*00d0*/  LEA R9, R7.reuse, UR4, 0x2 ;  /* 0x0000000407097c11 */ /* 0x040fe4000f8e10ff */
[C---:B------:R-:W-:Y:S02]  /*00e0*/  ISETP.GE.U32.AND P0, PT, R7.reuse, 0xf00, PT ;  /* 0x00000f000700780c */ /* 0x040fe40003f06070 */
[----:B------:R-:W-:Y:S01]  /*00f0*/  IADD3 R7, PT, PT, R7, 0x100, RZ ;  /* 0x0000010007077810 */ /* 0x000fe20007ffe0ff */
[----:B--2---:R0:W-:Y:S10]  /*0100*/  STS [R9], R2 ;  /* 0x0000000209007388 */ /* 0x0041f40000000800 */
[----:B------:R-:W-:Y:S05]  /*0110*/  @!P0 BRA `(.L_x_1) ;  /* 0xfffffffc00e48947 */ /* 0x000fea000383ffff */
[----:B------:R-:W-:Y:S05]  /*0120*/  BSYNC.RECONVERGENT B0 ;  /* 0x0000000000007941 */ /* 0x000fea0003800200 */
.L_x_0:
[----:B------:R-:W-:Y:S01]  /*0130*/  BAR.SYNC.DEFER_BLOCKING 0x0 ;  /* 0x0000000000007b1d */ /* 0x000fe20000010000 */
[----:B------:R-:W-:-:S13]  /*0140*/  ISETP.GE.U32.AND P0, PT, R32, 0x20, PT ;  /* 0x000000202000780c */ /* 0x000fda0003f06070 */
[----:B------:R-:W-:Y:S05]  /*0150*/  @!P0 BRA `(.L_x_2) ;  /* 0x0000000c00f48947 */ /* 0x000fea0003800000 */
[----:B------:R-:W1:Y:S02]  /*0160*/  LDCU UR4, c[0x0][0x3a8] ;  /* 0x00007500ff0477ac */ /* 0x000e640008000800 */
[----:B-1----:R-:W-:-:S09]  /*0170*/  UISETP.GE.AND UP0, UPT, UR4, 0x1, UPT ;  /* 0x000000010400788c */ /* 0x002fd2000bf06270 */
[----:B------:R-:W-:Y:S05]  /*0180*/  BRA.U !UP0, `(.L_x_3) ;  /* 0x0000001108e87547 */ /* 0x000fea000b800000 */
[C---:B------:R-:W-:Y:S01]  /*0190*/  SHF.L.U32 R25, R32.reuse, 0x6, RZ ;  /* 0x0000000620197819 */ /* 0x040fe200000006ff */
[----:B------:R-:W-:Y:S01]  /*01a0*/  BSSY B0, `(.L_x_4) ;  /* 0x00000f7000007945 */ /* 0x000fe20003800000 */
[----:B------:R-:W-:Y:S02]  /*01b0*/  LOP3.LUT R27, R32, 0x3f, RZ, 0xc0, !PT ;  /* 0x0000003f201b7812 */ /* 0x000fe400078ec0ff */
[----:B------:R-:W-:Y:S02]  /*01c0*/  CS2R R30, SRZ ;  /* 0x00000000001e7805 */ /* 0x000fe4000001ff00 */
[----:B------:R-:W-:-:S07]  /*01d0*/  LOP3.LUT R25, R25, 0xfc0, RZ, 0xc0, !PT ;  /* 0x00000fc019197812 */ /* 0x000fce00078ec0ff */
.L_x_18:
[----:B0-----:R-:W1:Y:S01]  /*01e0*/  LDC.64 R4, c[0x0][0x3a0] ;  /* 0x0000e800ff047b82 */ /* 0x001e620000000a00 */
[----:B------:R-:W-:Y:S01]  /*01f0*/  HFMA2 R3, -RZ, RZ, 0, 5.9604644775390625e-08 ;  /* 0x00000001ff037431 */ /* 0x000fe200000001ff */
[----:B------:R-:W-:Y:S04]  /*0200*/  BSSY B1, `(.L_x_5) ;  /* 0x0000006000017945 */ /* 0x000fe80003800000 */
[----:B--2--5:R-:W-:-:S07]  /*0210*/  SHF.L.U32 R3, R3, R30, RZ ;  /* 0x0000001e03037219 */ /* 0x024fce00000006ff */
.L_x_6:
[----:B------:R-:W-:Y:S05]  /*0220*/  YIELD ;  /* 0x0000000000007946 */ /* 0x000fea0003800000 */
[----:B-1----:R-:W2:Y:S02]  /*0230*/  ATOMG.E.OR.STRONG.GPU PT, R0, desc[UR8][R4.64], RZ ;  /* 0x800000ff040079a8 */ /* 0x002ea4000b1ef108 */
[----:B--2---:R-:W-:-:S13]  /*0240*/  LOP3.LUT P0, RZ, R0, R3, RZ, 0xc0, !PT ;  /* 0x0000000300ff7212 */ /* 0x004fda000780c0ff */
[----:B------:R-:W-:Y:S05]  /*0250*/  @!P0 BRA `(.L_x_6) ;  /* 0xfffffffc00f08947 */ /* 0x000fea000383ffff */
[----:B------:R-:W-:Y:S05]  /*0260*/  BSYNC B1 ;  /* 0x0000000000017941 */ /* 0x000fea0003800000 */
.L_x_5:
[----:B------:R-:W1:Y:S01]  /*0270*/  S2R R0, SR_CgaCtaId ;  /* 0x0000000000007919 */ /* 0x000e620000008800 */
[----:B------:R-:W-:Y:S01]  /*0280*/  MOV R3, 0x400 ;  /* 0x0000040000037802 */ /* 0x000fe20000000f00 */
[----:B------:R-:W-:Y:S01]  /*0290*/  BSSY.RECONVERGENT B1, `(.L_x_7) ;  /* 0x0000077000017945 */ /* 0x000fe20003800200 */
[----:B------:R-:W-:Y:S02]  /*02a0*/  IADD3 R11, PT, PT, R25, 0x10, RZ ;  /* 0x00000010190b7810 */ /* 0x000fe40007ffe0ff */
[----:B------:R-:W-:Y:S02]  /*02b0*/  IADD3 R15, PT, PT, R3, 0x2000, RZ ;  /* 0x00002000030f7810 */ /* 0x000fe40007ffe0ff */
[----:B------:R-:W-:Y:S02]  /*02c0*/  IADD3 R7, PT, PT, R25, 0x30, RZ ;  /* 0x0000003019077810 */ /* 0x000fe40007ffe0ff */
[----:B0-----:R-:W-:Y:S02]  /*02d0*/  IADD3 R9, PT, PT, R3, 0x6000, RZ ;  /* 0x0000600003097810 */ /* 0x001fe40007ffe0ff */
[----:B------:R-:W-:-:S02]  /*02e0*/  IADD3 R13, PT, PT, R25, 0x20, RZ ;  /* 0x00000020190d7810 */ /* 0x000fc40007ffe0ff */
[----:B------:R-:W-:Y:S02]  /*02f0*/  MOV R29, R32 ;  /* 0x00000020001d7202 */ /* 0x000fe40000000f00 */
[C---:B-1----:R-:W-:Y:S02]  /*0300*/  LEA R2, R0.reuse, R15, 0x18 ;  /* 0x0000000f00027211 */ /* 0x042fe400078ec0ff */
[C---:B------:R-:W-:Y:S02]  /*0310*/  LEA R5, R0.reuse, R3, 0x18 ;  /* 0x0000000300057211 */ /* 0x040fe400078ec0ff */
[----:B------:R-:W-:Y:S01]  /*0320*/  LEA R26, R0, R9, 0x18 ;  /* 0x00000009001a7211 */ /* 0x000fe200078ec0ff */
[----:B------:R-:W-:Y:S01]  /*0330*/  IMAD R8, R7, 0x4, R2 ;  /* 0x0000000407087824 */ /* 0x000fe200078e0202 */
[----:B------:R-:W-:Y:S02]  /*0340*/  LEA R10, R11, R2, 0x2 ;  /* 0x000000020b0a7211 */ /* 0x000fe400078e10ff */
[----:B------:R-:W-:-:S02]  /*0350*/  LEA R24, R30, R5, 0xc ;  /* 0x000000051e187211 */ /* 0x000fc400078e60ff */
[-C--:B------:R-:W-:Y:S02]  /*0360*/  LEA R9, R13, R2.reuse, 0x2 ;  /* 0x000000020d097211 */ /* 0x080fe400078e10ff */
[----:B------:R-:W-:-:S07]  /*0370*/  LEA R11, R25, R2, 0x2 ;  /* 0x00000002190b7211 */ /* 0x000fce00078e10ff */
.L_x_8:
[C---:B------:R-:W-:Y:S01]  /*0380*/  LOP3.LUT R28, R29.reuse, 0x3c0, RZ, 0xc0, !PT ;  /* 0x000003c01d1c7812 */ /* 0x040fe200078ec0ff */
[----:B------:R-:W-:Y:S01]  /*0390*/  LDS.128 R20, [R11] ;  /* 0x000000000b147984 */ /* 0x000fe20000000c00 */
[C---:B------:R-:W-:Y:S02]  /*03a0*/  ISETP.GE.U32.AND P0, PT, R29.reuse, 0x300, PT ;  /* 0x000003001d00780c */ /* 0x040fe40003f06070 */
[----:B------:R-:W-:Y:S01]  /*03b0*/  LEA R33, R28, R24, 0x2 ;  /* 0x000000181c217211 */ /* 0x000fe200078e10ff */
[----:B------:R-:W-:Y:S01]  /*03c0*/  LDS.128 R16, [R11+0x10] ;  /* 0x000010000b107984 */ /* 0x000fe20000000c00 */
[----:B------:R-:W-:-:S03]  /*03d0*/  IADD3 R29, PT, PT, R29, 0x100, RZ ;  /* 0x000001001d1d7810 */ /* 0x000fc60007ffe0ff */
[----:B0-----:R-:W0:Y:S04]  /*03e0*/  LDS.128 R4, [R33] ;  /* 0x0000000021047984 */ /* 0x001e280000000c00 */
[----:B------:R-:W1:Y:S01]  /*03f0*/  LDS.128 R12, [R33+0x10] ;  /* 0x00001000210c7984 */ /* 0x000e620000000c00 */
[----:B0-----:R-:W-:-:S04]  /*0400*/  FFMA R4, R4, R20, RZ ;  /* 0x0000001404047223 */ /* 0x001fc800000000ff */
[----:B------:R-:W-:-:S04]  /*0410*/  FFMA R5, R5, R21, R4 ;  /* 0x0000001505057223 */ /* 0x000fc80000000004 */
[----:B------:R-:W-:-:S04]  /*0420*/  FFMA R6, R6, R22, R5 ;  /* 0x0000001606067223 */ /* 0x000fc80000000005 */
[----:B------:R-:W-:Y:S02]  /*0430*/  FFMA R7, R7, R23, R6 ;  /* 0x0000001707077223 */ /* 0x000fe40000000006 */
[----:B------:R-:W-:Y:S02]  /*0440*/  LDS.128 R20, [R11+0x20] ;  /* 0x000020000b147984 */ /* 0x000fe40000000c00 */
[----:B-1----:R-:W-:Y:S02]  /*0450*/  FFMA R12, R12, R16, R7 ;  /* 0x000000100c0c7223 */ /* 0x002fe40000000007 */
[----:B------:R-:W0:Y:S02]  /*0460*/  LDS.128 R4, [R33+0x20] ;  /* 0x0000200021047984 */ /* 0x000e240000000c00 */
[----:B------:R-:W-:-:S04]  /*0470*/  FFMA R13, R13, R17, R12 ;  /* 0x000000110d0d7223 */ /* 0x000fc8000000000c */
[----:B------:R-:W-:-:S04]  /*0480*/  FFMA R14, R14, R18, R13 ;  /* 0x000000120e0e7223 */ /* 0x000fc8000000000d */
[----:B------:R-:W-:Y:S02]  /*0490*/  FFMA R35, R15, R19, R14 ;  /* 0x000000130f237223 */ /* 0x000fe4000000000e */
[----:B------:R-:W-:Y:S04]  /*04a0*/  LDS.128 R16, [R11+0x30] ;  /* 0x000030000b107984 */ /* 0x000fe80000000c00 */
[----:B------:R-:W1:Y:S01]  /*04b0*/  LDS.128 R12, [R33+0x30] ;  /* 0x00003000210c7984 */ /* 0x000e620000000c00 */
[----:B0-----:R-:W-:-:S04]  /*04c0*/  FFMA R4, R4, R20, R35 ;  /* 0x0000001404047223 */ /* 0x001fc80000000023 */
[----:B------:R-:W-:-:S04]  /*04d0*/  FFMA R5, R5, R21, R4 ;  /* 0x0000001505057223 */ /* 0x000fc80000000004 */
[----:B------:R-:W-:-:S04]  /*04e0*/  FFMA R6, R6, R22, R5 ;  /* 0x0000001606067223 */ /* 0x000fc80000000005 */
[----:B------:R-:W-:Y:S02]  /*04f0*/  FFMA R7, R7, R23, R6 ;  /* 0x0000001707077223 */ /* 0x000fe40000000006 */
[----:B------:R-:W-:Y:S02]  /*0500*/  LDS.128 R20, [R10] ;  /* 0x000000000a147984 */ /* 0x000fe40000000c00 */
        /* <DEDUP_REMOVED lines=69> */
[----:B------:R-:W-:Y:S01]  /*0960*/  FFMA R6, R6, R22, R5 ;  /* 0x0000001606067223 */ /* 0x000fe20000000005 */
[----:B------:R-:W-:-:S03]  /*0970*/  IADD3 R5, PT, PT, R27, R28, RZ ;  /* 0x0000001c1b057210 */ /* 0x000fc60007ffe0ff */
[----:B------:R-:W-:Y:S01]  /*0980*/  FFMA R7, R7, R23, R6 ;  /* 0x0000001707077223 */ /* 0x000fe20000000006 */
[----:B------:R-:W-:-:S03]  /*0990*/  LEA R5, R5, R26, 0x2 ;  /* 0x0000001a05057211 */ /* 0x000fc600078e10ff */
[----:B-1----:R-:W-:-:S04]  /*09a0*/  FFMA R12, R16, R12, R7 ;  /* 0x0000000c100c7223 */ /* 0x002fc80000000007 */
[----:B------:R-:W-:-:S04]  /*09b0*/  FFMA R13, R17, R13, R12 ;  /* 0x0000000d110d7223 */ /* 0x000fc8000000000c */
[----:B------:R-:W-:-:S04]  /*09c0*/  FFMA R14, R18, R14, R13 ;  /* 0x0000000e120e7223 */ /* 0x000fc8000000000d */
[----:B------:R-:W-:-:S05]  /*09d0*/  FFMA R14, R19, R15, R14 ;  /* 0x0000000f130e7223 */ /* 0x000fca000000000e */
[----:B------:R0:W-:Y:S01]  /*09e0*/  STS [R5], R14 ;  /* 0x0000000e05007388 */ /* 0x0001e20000000800 */
[----:B------:R-:W-:Y:S05]  /*09f0*/  @!P0 BRA `(.L_x_8) ;  /* 0xfffffff800608947 */ /* 0x000fea000383ffff */
[----:B------:R-:W-:Y:S05]  /*0a00*/  BSYNC.RECONVERGENT B1 ;  /* 0x0000000000017941 */ /* 0x000fea0003800200 */
.L_x_7:
[----:B------:R-:W-:-:S03]  /*0a10*/  UMOV UR4, 0xffffffff ;  /* 0xffffffff00047882 */ /* 0x000fc60000000000 */
[----:B------:R-:W-:Y:S05]  /*0a20*/  BRA.DIV UR4, `(.L_x_9) ;  /* 0x0000000e04087947 */ /* 0x000fea000b800000 */
[----:B------:R-:W-:Y:S01]  /*0a30*/  NOP ;  /* 0x0000000000007918 */ /* 0x000fe20000000000 */
.L_x_30:
[----:B0-----:R-:W0:Y:S01]  /*0a40*/  LDC.64 R4, c[0x0][0x388] ;  /* 0x0000e200ff047b82 */ /* 0x001e220000000a00 */
[----:B------:R-:W-:Y:S01]  /*0a50*/  IADD3 R3, PT, PT, R3, 0x7000, RZ ;  /* 0x0000700003037810 */ /* 0x000fe20007ffe0ff */
[----:B------:R-:W-:Y:S01]  /*0a60*/  BSSY.RECONVERGENT B1, `(.L_x_10) ;  /* 0x0000010000017945 */ /* 0x000fe20003800200 */
[----:B------:R-:W-:Y:S02]  /*0a70*/  MOV R8, R32 ;  /* 0x0000002000087202 */ /* 0x000fe40000000f00 */
[----:B------:R-:W-:-:S07]  /*0a80*/  LEA R3, R0, R3, 0x18 ;  /* 0x0000000300037211 */ /* 0x000fce00078ec0ff */
.L_x_11:
[----:B------:R-:W-:-:S05]  /*0a90*/  LEA R7, R31, R8, 0xa ;  /* 0x000000081f077211 */ /* 0x000fca00078e50ff */
[----:B0-----:R-:W-:-:S06]  /*0aa0*/  IMAD.WIDE.U32 R6, R7, 0x4, R4 ;  /* 0x0000000407067825 */ /* 0x001fcc00078e0004 */
[----:B------:R-:W2:Y:S01]  /*0ab0*/  LDG.E R6, desc[UR8][R6.64] ;  /* 0x0000000806067981 */ /* 0x000ea2000c1e1900 */
[C---:B------:R-:W-:Y:S02]  /*0ac0*/  LEA R0, R8.reuse, R26, 0x2 ;  /* 0x0000001a08007211 */ /* 0x040fe400078e10ff */
[C---:B-1----:R-:W-:Y:S02]  /*0ad0*/  LEA R10, R8.reuse, R3, 0x2 ;  /* 0x00000003080a7211 */ /* 0x042fe400078e10ff */
[C---:B------:R-:W-:Y:S01]  /*0ae0*/  ISETP.GE.U32.AND P0, PT, R8.reuse, 0x300, PT ;  /* 0x000003000800780c */ /* 0x040fe20003f06070 */
[----:B------:R-:W2:Y:S01]  /*0af0*/  LDS R9, [R0] ;  /* 0x0000000000097984 */ /* 0x000ea20000000800 */
[----:B------:R-:W-:Y:S02]  /*0b00*/  VIADD R8, R8, 0x100 ;  /* 0x0000010008087836 */ /* 0x000fe40000000000 */
[----:B--2---:R-:W-:-:S04]  /*0b10*/  FADD R9, -R6, R9 ;  /* 0x0000000906097221 */ /* 0x004fc80000000100 */
[----:B------:R-:W-:-:S04]  /*0b20*/  FADD R9, R9, R9 ;  /* 0x0000000909097221 */ /* 0x000fc80000000000 */
[----:B------:R-:W-:-:S05]  /*0b30*/  FMUL R9, R9, 0.0009765625 ;  /* 0x3a80000009097820 */ /* 0x000fca0000400000 */
[----:B------:R1:W-:Y:S01]  /*0b40*/  STS [R10], R9 ;  /* 0x000000090a007388 */ /* 0x0003e20000000800 */
[----:B------:R-:W-:Y:S05]  /*0b50*/  @!P0 BRA `(.L_x_11) ;  /* 0xfffffffc00cc8947 */ /* 0x000fea000383ffff */
[----:B------:R-:W-:Y:S05]  /*0b60*/  BSYNC.RECONVERGENT B1 ;  /* 0x0000000000017941 */ /* 0x000fea0003800200 */
.L_x_10:
[----:B------:R-:W-:-:S03]  /*0b70*/  UMOV UR4, 0xffffffff ;  /* 0xffffffff00047882 */ /* 0x000fc60000000000 */
[----:B------:R-:W-:Y:S05]  /*0b80*/  BRA.DIV UR4, `(.L_x_12) ;  /* 0x0000000a04cc7947 */ /* 0x000fea000b800000 */
[----:B------:R-:W-:Y:S01]  /*0b90*/  NOP ;  /* 0x0000000000007918 */ /* 0x000fe20000000000 */
.L_x_33:
[----:B------:R-:W-:Y:S01]  /*0ba0*/  LEA R24, R27, R24, 0x2 ;  /* 0x000000181b187211 */ /* 0x000fe200078e10ff */
[----:B------:R-:W-:Y:S01]  /*0bb0*/  BSSY.RECONVERGENT B1, `(.L_x_13) ;  /* 0x000003e000017945 */ /* 0x000fe20003800200 */
[----:B------:R-:W-:-:S03]  /*0bc0*/  MOV R20, R32 ;  /* 0x0000002000147202 */ /* 0x000fc60000000f00 */
[----:B------:R0:W2:Y:S04]  /*0bd0*/  LDS R0, [R24] ;  /* 0x0000000018007984 */ /* 0x0000a80000000800 */
[----:B------:R0:W3:Y:S04]  /*0be0*/  LDS R4, [R24+0x100] ;  /* 0x0001000018047984 */ /* 0x0000e80000000800 */
[----:B------:R0:W4:Y:S04]  /*0bf0*/  LDS R5, [R24+0x200] ;  /* 0x0002000018057984 */ /* 0x0001280000000800 */
[----:B------:R0:W0:Y:S04]  /*0c00*/  LDS R6, [R24+0x300] ;  /* 0x0003000018067984 */ /* 0x0000280000000800 */
[----:B------:R0:W0:Y:S04]  /*0c10*/  LDS R7, [R24+0x400] ;  /* 0x0004000018077984 */ /* 0x0000280000000800 */
[----:B------:R0:W0:Y:S04]  /*0c20*/  LDS R8, [R24+0x500] ;  /* 0x0005000018087984 */ /* 0x0000280000000800 */
[----:B-1----:R1:W0:Y:S04]  /*0c30*/  LDS R9, [R24+0x600] ;  /* 0x0006000018097984 */ /* 0x0022280000000800 */
[----:B------:R1:W0:Y:S04]  /*0c40*/  LDS R10, [R24+0x700] ;  /* 0x00070000180a7984 */ /* 0x0002280000000800 */
[----:B------:R1:W0:Y:S04]  /*0c50*/  LDS R11, [R24+0x800] ;  /* 0x00080000180b7984 */ /* 0x0002280000000800 */
[----:B------:R1:W0:Y:S04]  /*0c60*/  LDS R12, [R24+0x900] ;  /* 0x00090000180c7984 */ /* 0x0002280000000800 */
[----:B------:R1:W0:Y:S04]  /*0c70*/  LDS R13, [R24+0xa00] ;  /* 0x000a0000180d7984 */ /* 0x0002280000000800 */
[----:B------:R1:W0:Y:S04]  /*0c80*/  LDS R14, [R24+0xb00] ;  /* 0x000b0000180e7984 */ /* 0x0002280000000800 */
[----:B------:R1:W0:Y:S04]  /*0c90*/  LDS R15, [R24+0xc00] ;  /* 0x000c0000180f7984 */ /* 0x0002280000000800 */
[----:B------:R1:W0:Y:S04]  /*0ca0*/  LDS R16, [R24+0xd00] ;  /* 0x000d000018107984 */ /* 0x0002280000000800 */
[----:B------:R1:W0:Y:S04]  /*0cb0*/  LDS R17, [R24+0xe00] ;  /* 0x000e000018117984 */ /* 0x0002280000000800 */
[----:B--234-:R1:W0:Y:S02]  /*0cc0*/  LDS R18, [R24+0xf00] ;  /* 0x000f000018127984 */ /* 0x01c2240000000800 */
.L_x_14:
[----:B------:R-:W-:Y:S01]  /*0cd0*/  SHF.R.U32.HI R19, RZ, 0x4, R20 ;  /* 0x00000004ff137819 */ /* 0x000fe20000011614 */
[----:B--2---:R-:W2:Y:S01]  /*0ce0*/  LDCU UR4, c[0x0][0x3ac] ;  /* 0x00007580ff0477ac */ /* 0x004ea20008000800 */
[----:B------:R-:W-:Y:S02]  /*0cf0*/  ISETP.GE.U32.AND P0, PT, R20, 0xf00, PT ;  /* 0x00000f001400780c */ /* 0x000fe40003f06070 */
[----:B------:R-:W-:-:S04]  /*0d00*/  LOP3.LUT R22, R19, 0xffffffc, RZ, 0xc0, !PT ;  /* 0x0ffffffc13167812 */ /* 0x000fc800078ec0ff */
[----:B------:R-:W-:-:S05]  /*0d10*/  IADD3 R21, PT, PT, R3, R22, RZ ;  /* 0x0000001603157210 */ /* 0x000fca0007ffe0ff */
[----:B------:R-:W3:Y:S04]  /*0d20*/  LDS R19, [R21] ;  /* 0x0000000015137984 */ /* 0x000ee80000000800 */
[----:B------:R-:W4:Y:S04]  /*0d30*/  LDS R28, [R21+0x100] ;  /* 0x00010000151c7984 */ /* 0x000f280000000800 */
[----:B------:R-:W5:Y:S04]  /*0d40*/  LDS R33, [R21+0x200] ;  /* 0x0002000015217984 */ /* 0x000f680000000800 */
[----:B------:R-:W2:Y:S04]  /*0d50*/  LDS R34, [R21+0x300] ;  /* 0x0003000015227984 */ /* 0x000ea80000000800 */
[----:B01----:R-:W0:Y:S04]  /*0d60*/  LDS R24, [R21+0x400] ;  /* 0x0004000015187984 */ /* 0x003e280000000800 */
[----:B------:R-:W1:Y:S04]  /*0d70*/  LDS R29, [R21+0x500] ;  /* 0x00050000151d7984 */ /* 0x000e680000000800 */
[----:B------:R-:W1:Y:S04]  /*0d80*/  LDS R26, [R21+0x600] ;  /* 0x00060000151a7984 */ /* 0x000e680000000800 */
[----:B------:R-:W1:Y:S04]  /*0d90*/  LDS R23, [R21+0x700] ;  /* 0x0007000015177984 */ /* 0x000e680000000800 */
[----:B------:R-:W1:Y:S04]  /*0da0*/  LDS R22, [R21+0x800] ;  /* 0x0008000015167984 */ /* 0x000e680000000800 */
[----:B------:R-:W-:Y:S01]  /*0db0*/  LDS R35, [R21+0xf00] ;  /* 0x000f000015237984 */ /* 0x000fe20000000800 */
[----:B---3--:R-:W-:-:S04]  /*0dc0*/  FFMA R19, R0, R19, RZ ;  /* 0x0000001300137223 */ /* 0x008fc800000000ff */
[----:B----4-:R-:W-:Y:S02]  /*0dd0*/  FFMA R28, R4, R28, R19 ;  /* 0x0000001c041c7223 */ /* 0x010fe40000000013 */
[----:B------:R-:W3:Y:S02]  /*0de0*/  LDS R19, [R21+0x900] ;  /* 0x0009000015137984 */ /* 0x000ee40000000800 */
[----:B-----5:R-:W-:-:S04]  /*0df0*/  FFMA R33, R5, R33, R28 ;  /* 0x0000002105217223 */ /* 0x020fc8000000001c */
[----:B--2---:R-:W-:-:S04]  /*0e00*/  FFMA R34, R6, R34, R33 ;  /* 0x0000002206227223 */ /* 0x004fc80000000021 */
[----:B0-----:R-:W-:Y:S02]  /*0e10*/  FFMA R33, R7, R24, R34 ;  /* 0x0000001807217223 */ /* 0x001fe40000000022 */
[----:B------:R-:W0:Y:S02]  /*0e20*/  LDS R24, [R21+0xa00] ;  /* 0x000a000015187984 */ /* 0x000e240000000800 */
[----:B-1----:R-:W-:Y:S02]  /*0e30*/  FFMA R28, R8, R29, R33 ;  /* 0x0000001d081c7223 */ /* 0x002fe40000000021 */
[----:B------:R-:W1:Y:S02]  /*0e40*/  LDS R29, [R21+0xb00] ;  /* 0x000b0000151d7984 */ /* 0x000e640000000800 */
[----:B------:R-:W-:Y:S02]  /*0e50*/  FFMA R33, R9, R26, R28 ;  /* 0x0000001a09217223 */ /* 0x000fe4000000001c */
[----:B------:R-:W2:Y:S02]  /*0e60*/  LDS R26, [R21+0xc00] ;  /* 0x000c0000151a7984 */ /* 0x000ea40000000800 */
[----:B------:R-:W-:Y:S01]  /*0e70*/  FFMA R34, R10, R23, R33 ;  /* 0x000000170a227223 */ /* 0x000fe20000000021 */
[----:B------:R-:W-:Y:S01]  /*0e80*/  LOP3.LUT R23, R27, 0xfc0, R20, 0xf8, !PT ;  /* 0x00000fc01b177812 */ /* 0x000fe200078ef814 */
[----:B------:R-:W4:Y:S01]  /*0e90*/  LDS R33, [R21+0xd00] ;  /* 0x000d000015217984 */ /* 0x000f220000000800 */
[----:B------:R-:W-:Y:S01]  /*0ea0*/  IADD3 R20, PT, PT, R20, 0x100, RZ ;  /* 0x0000010014147810 */ /* 0x000fe20007ffe0ff */
[----:B------:R-:W-:Y:S01]  /*0eb0*/  FFMA R37, R11, R22, R34 ;  /* 0x000000160b257223 */ /* 0x000fe20000000022 */
[----:B------:R-:W-:Y:S01]  /*0ec0*/  LEA R23, R23, R2, 0x2 ;  /* 0x0000000217177211 */ /* 0x000fe200078e10ff */
[----:B------:R-:W5:Y:S04]  /*0ed0*/  LDS R28, [R21+0xe00] ;  /* 0x000e0000151c7984 */ /* 0x000f680000000800 */
[----:B------:R-:W5:Y:S01]  /*0ee0*/  LDS R22, [R23] ;  /* 0x0000000017167984 */ /* 0x000f620000000800 */
[----:B---3--:R-:W-:-:S04]  /*0ef0*/  FFMA R34, R12, R19, R37 ;  /* 0x000000130c227223 */ /* 0x008fc80000000025 */
[----:B0-----:R-:W-:-:S04]  /*0f00*/  FFMA R19, R13, R24, R34 ;  /* 0x000000180d137223 */ /* 0x001fc80000000022 */
[----:B-1----:R-:W-:-:S04]  /*0f10*/  FFMA R24, R14, R29, R19 ;  /* 0x0000001d0e187223 */ /* 0x002fc80000000013 */
[----:B--2---:R-:W-:-:S04]  /*0f20*/  FFMA R19, R15, R26, R24 ;  /* 0x0000001a0f137223 */ /* 0x004fc80000000018 */
[----:B----4-:R-:W-:-:S04]  /*0f30*/  FFMA R24, R16, R33, R19 ;  /* 0x0000002110187223 */ /* 0x010fc80000000013 */
[----:B-----5:R-:W-:-:S04]  /*0f40*/  FFMA R19, R17, R28, R24 ;  /* 0x0000001c11137223 */ /* 0x020fc80000000018 */
[----:B------:R-:W-:-:S04]  /*0f50*/  FFMA R19, R18, R35, R19 ;  /* 0x0000002312137223 */ /* 0x000fc80000000013 */
[----:B------:R-:W-:-:S05]  /*0f60*/  FFMA R22, -R19, UR4, R22 ;  /* 0x0000000413167c23 */ /* 0x000fca0008000116 */
[----:B------:R2:W-:Y:S01]  /*0f70*/  STS [R23], R22 ;  /* 0x0000001617007388 */ /* 0x0005e20000000800 */
[----:B------:R-:W-:Y:S05]  /*0f80*/  @!P0 BRA `(.L_x_14) ;  /* 0xfffffffc00508947 */ /* 0x000fea000383ffff */
[----:B------:R-:W-:Y:S05]  /*0f90*/  BSYNC.RECONVERGENT B1 ;  /* 0x0000000000017941 */ /* 0x000fea0003800200 */
.L_x_13:
[----:B------:R-:W-:Y:S01]  /*0fa0*/  UMOV UR4, 0xffffffff ;  /* 0xffffffff00047882 */ /* 0x000fe20000000000 */
[----:B------:R-:W-:Y:S02]  /*0fb0*/  ISETP.NE.AND P0, PT, R32, 0x20, PT ;  /* 0x000000202000780c */ /* 0x000fe40003f05270 */
[----:B------:R-:W-:Y:S11]  /*0fc0*/  BRA.DIV UR4, `(.L_x_15) ;  /* 0x0000000604d87947 */ /* 0x000ff6000b800000 */
[----:B------:R-:W-:Y:S01]  /*0fd0*/  NOP ;  /* 0x0000000000007918 */ /* 0x000fe20000000000 */
.L_x_36:
[----:B------:R0:W-:Y:S06]  /*0fe0*/  MEMBAR.SC.CTA ;  /* 0x0000000000007992 */ /* 0x0001ec0000000000 */
[----:B0-----:R-:W-:Y:S04]  /*0ff0*/  BSSY.RECONVERGENT B1, `(.L_x_16) ;  /* 0x000000c000017945 */ /* 0x001fe80003800200 */
[----:B------:R-:W-:Y:S05]  /*1000*/  @P0 BRA `(.L_x_17) ;  /* 0x0000000000280947 */ /* 0x000fea0003800000 */
[----:B------:R-:W0:Y:S01]  /*1010*/  S2R R4, SR_LANEID ;  /* 0x0000000000047919 */ /* 0x000e220000000000 */
[----:B------:R-:W-:Y:S01]  /*1020*/  HFMA2 R3, -RZ, RZ, 0, 5.9604644775390625e-08 ;  /* 0x00000001ff037431 */ /* 0x000fe200000001ff */
[----:B------:R-:W-:Y:S02]  /*1030*/  VOTEU.ANY UR4, UPT, PT ;  /* 0x0000000000047886 */ /* 0x000fe400038e0100 */
[----:B------:R-:W-:Y:S02]  /*1040*/  UFLO.U32 UR4, UR4 ;  /* 0x00000004000472bd */ /* 0x000fe400080e0000 */
[----:B------:R-:W-:Y:S02]  /*1050*/  SHF.L.U32 R0, R3, R30, RZ ;  /* 0x0000001e03007219 */ /* 0x000fe400000006ff */
[----:B------:R-:W1:Y:S08]  /*1060*/  LDC.64 R2, c[0x0][0x3a0] ;  /* 0x0000e800ff027b82 */ /* 0x000e700000000a00 */
[----:B------:R-:W3:Y:S01]  /*1070*/  REDUX.XOR UR5, R0 ;  /* 0x00000000000573c4 */ /* 0x000ee20000008000 */
[----:B0-----:R-:W-:-:S02]  /*1080*/  ISETP.EQ.U32.AND P0, PT, R4, UR4, PT ;  /* 0x0000000404007c0c */ /* 0x001fc4000bf02070 */
[----:B---3--:R-:W-:-:S11]  /*1090*/  MOV R5, UR5 ;  /* 0x0000000500057c02 */ /* 0x008fd60008000f00 */
[----:B-1----:R0:W5:Y:S02]  /*10a0*/  @P0 ATOMG.E.XOR.STRONG.GPU PT, RZ, desc[UR8][R2.64], R5 ;  /* 0x8000000502ff09a8 */ /* 0x002164000b9ef108 */
.L_x_17:
[----:B------:R-:W-:Y:S05]  /*10b0*/  BSYNC.RECONVERGENT B1 ;  /* 0x0000000000017941 */ /* 0x000fea0003800200 */
.L_x_16:
[----:B------:R-:W1:Y:S01]  /*10c0*/  LDCU UR4, c[0x0][0x3a8] ;  /* 0x00007500ff0477ac */ /* 0x000e620008000800 */
[----:B------:R-:W-:Y:S02]  /*10d0*/  IADD3 R31, PT, PT, R31, 0x1, RZ ;  /* 0x000000011f1f7810 */ /* 0x000fe40007ffe0ff */
[----:B------:R-:W-:Y:S02]  /*10e0*/  LOP3.LUT R30, R30, 0x1, RZ, 0xc, !PT ;  /* 0x000000011e1e7812 */ /* 0x000fe400078e0cff */
[----:B-1----:R-:W-:-:S13]  /*10f0*/  ISETP.NE.AND P0, PT, R31, UR4, PT ;  /* 0x000000041f007c0c */ /* 0x002fda000bf05270 */
[----:B------:R-:W-:Y:S05]  /*1100*/  @P0 BRA `(.L_x_18) ;  /* 0xfffffff000340947 */ /* 0x000fea000383ffff */
[----:B------:R-:W-:Y:S05]  /*1110*/  BSYNC B0 ;  /* 0x0000000000007941 */ /* 0x000fea0003800000 */
.L_x_4:
[----:B------:R-:W-:Y:S05]  /*1120*/  BRA `(.L_x_3) ;  /* 0x0000000400007947 */ /* 0x000fea0003800000 */
.L_x_2:
[----:B------:R-:W1:Y:S02]  /*1130*/  LDCU UR4, c[0x0][0x3a8] ;  /* 0x00007500ff0477ac */ /* 0x000e640008000800 */
[----:B-1----:R-:W-:-:S09]  /*1140*/  UISETP.GE.AND UP0, UPT, UR4, 0x1, UPT ;  /* 0x000000010400788c */ /* 0x002fd2000bf06270 */
[----:B------:R-:W-:Y:S05]  /*1150*/  BRA.U !UP0, `(.L_x_3) ;  /* 0x0000000108f47547 */ /* 0x000fea000b800000 */
[----:B0-----:R-:W0:Y:S01]  /*1160*/  LDC.64 R2, c[0x0][0x380] ;  /* 0x0000e000ff027b82 */ /* 0x001e220000000a00 */
[----:B------:R-:W-:Y:S01]  /*1170*/  ULEA UR4, UR7, UR6, 0x18 ;  /* 0x0000000607047291 */ /* 0x000fe2000f8ec0ff */
[----:B------:R-:W-:Y:S02]  /*1180*/  HFMA2 R9, -RZ, RZ, 0, 0 ;  /* 0x00000000ff097431 */ /* 0x000fe400000001ff */
[----:B------:R-:W-:-:S03]  /*1190*/  IMAD.MOV.U32 R11, RZ, RZ, RZ ;  /* 0x000000ffff0b7224 */ /* 0x000fc600078e00ff */
[----:B------:R-:W-:-:S04]  /*11a0*/  LEA R4, R0, UR4, 0x2 ;  /* 0x0000000400047c11 */ /* 0x000fc8000f8e10ff */
[----:B------:R-:W-:Y:S02]  /*11b0*/  IADD3 R8, PT, PT, R4, 0x100, RZ ;  /* 0x0000010004087810 */ /* 0x000fe40007ffe0ff */
[----:B0-----:R-:W-:-:S04]  /*11c0*/  IADD3 R2, P0, PT, R2, 0x100, RZ ;  /* 0x0000010002027810 */ /* 0x001fc80007f1e0ff */
[----:B------:R-:W-:-:S09]  /*11d0*/  IADD3.X R3, PT, PT, RZ, R3, RZ, P0, !PT ;  /* 0x00000003ff037210 */ /* 0x000fd200007fe4ff */
.L_x_26:
[----:B0-----:R-:W0:Y:S01]  /*11e0*/  LDC.64 R4, c[0x0][0x3a0] ;  /* 0x0000e800ff047b82 */ /* 0x001e220000000a00 */
[----:B------:R-:W-:Y:S01]  /*11f0*/  MOV R6, 0x1 ;  /* 0x0000000100067802 */ /* 0x000fe20000000f00 */
[----:B------:R-:W-:Y:S03]  /*1200*/  BSSY B0, `(.L_x_19) ;  /* 0x0000006000007945 */ /* 0x000fe60003800000 */
[----:B-----5:R-:W-:-:S07]  /*1210*/  SHF.L.U32 R23, R6, R11, RZ ;  /* 0x0000000b06177219 */ /* 0x020fce00000006ff */
.L_x_20:
[----:B------:R-:W-:Y:S05]  /*1220*/  YIELD ;  /* 0x0000000000007946 */ /* 0x000fea0003800000 */
[----:B0-----:R-:W2:Y:S02]  /*1230*/  ATOMG.E.OR.STRONG.GPU PT, R6, desc[UR8][R4.64], RZ ;  /* 0x800000ff040679a8 */ /* 0x001ea4000b1ef108 */
[----:B--2---:R-:W-:-:S13]  /*1240*/  LOP3.LUT P0, RZ, R6, R23, RZ, 0xc0, !PT ;  /* 0x0000001706ff7212 */ /* 0x004fda000780c0ff */
[----:B------:R-:W-:Y:S05]  /*1250*/  @P0 BRA `(.L_x_20) ;  /* 0xfffffffc00f00947 */ /* 0x000fea000383ffff */
[----:B------:R-:W-:Y:S05]  /*1260*/  BSYNC B0 ;  /* 0x0000000000007941 */ /* 0x000fea0003800000 */
.L_x_19:
[----:B------:R-:W-:Y:S01]  /*1270*/  LEA R7, R9, R0, 0xa ;  /* 0x0000000009077211 */ /* 0x000fe200078e50ff */
[----:B------:R-:W-:Y:S01]  /*1280*/  BSSY.RECONVERGENT B0, `(.L_x_21) ;  /* 0x0000016000007945 */ /* 0x000fe20003800200 */
[----:B------:R-:W-:Y:S02]  /*1290*/  LEA R10, R11, R8, 0xc ;  /* 0x000000080b0a7211 */ /* 0x000fe400078e60ff */
[----:B------:R-:W-:Y:S01]  /*12a0*/  MOV R12, R0 ;  /* 0x00000000000c7202 */ /* 0x000fe20000000f00 */
[----:B------:R-:W-:-:S03]  /*12b0*/  IMAD.WIDE.U32 R6, R7, 0x4, R2 ;  /* 0x0000000407067825 */ /* 0x000fc600078e0002 */
[----:B------:R-:W-:Y:S02]  /*12c0*/  MOV R14, R6 ;  /* 0x00000006000e7202 */ /* 0x000fe40000000f00 */
[----:B------:R-:W-:-:S07]  /*12d0*/  MOV R21, R7 ;  /* 0x0000000700157202 */ /* 0x000fce0000000f00 */
.L_x_22:
[----:B------:R-:W-:Y:S02]  /*12e0*/  MOV R6, R14 ;  /* 0x0000000e00067202 */ /* 0x000fe40000000f00 */
[----:B------:R-:W-:-:S05]  /*12f0*/  MOV R7, R21 ;  /* 0x0000001500077202 */ /* 0x000fca0000000f00 */
[----:B------:R-:W2:Y:S04]  /*1300*/  LDG.E R13, desc[UR8][R6.64+-0x100] ;  /* 0xffff0008060d7981 */ /* 0x000ea8000c1e1900 */
[----:B------:R-:W3:Y:S04]  /*1310*/  LDG.E R15, desc[UR8][R6.64+-0x80] ;  /* 0xffff8008060f7981 */ /* 0x000ee8000c1e1900 */
[----:B------:R-:W4:Y:S04]  /*1320*/  LDG.E R17, desc[UR8][R6.64] ;  /* 0x0000000806117981 */ /* 0x000f28000c1e1900 */
[----:B------:R-:W5:Y:S01]  /*1330*/  LDG.E R19, desc[UR8][R6.64+0x80] ;  /* 0x0000800806137981 */ /* 0x000f62000c1e1900 */
[----:B------:R-:W-:-:S02]  /*1340*/  ISETP.GE.U32.AND P0, PT, R12, 0x380, PT ;  /* 0x000003800c00780c */ /* 0x000fc40003f06070 */
[----:B------:R-:W-:Y:S02]  /*1350*/  IADD3 R14, P1, PT, R6, 0x200, RZ ;  /* 0x00000200060e7810 */ /* 0x000fe40007f3e0ff */
[----:B------:R-:W-:-:S03]  /*1360*/  IADD3 R12, PT, PT, R12, 0x80, RZ ;  /* 0x000000800c0c7810 */ /* 0x000fc60007ffe0ff */
[----:B------:R-:W-:Y:S01]  /*1370*/  IMAD.X R21, RZ, RZ, R7, P1 ;  /* 0x000000ffff157224 */ /* 0x000fe200008e0607 */
[----:B--2---:R-:W-:Y:S04]  /*1380*/  STS [R10+-0x100], R13 ;  /* 0xffff000d0a007388 */ /* 0x004fe80000000800 */
[----:B---3--:R-:W-:Y:S04]  /*1390*/  STS [R10+-0x80], R15 ;  /* 0xffff800f0a007388 */ /* 0x008fe80000000800 */
[----:B----4-:R-:W-:Y:S04]  /*13a0*/  STS [R10], R17 ;  /* 0x000000110a007388 */ /* 0x010fe80000000800 */
[----:B-----5:R0:W-:Y:S02]  /*13b0*/  STS [R10+0x80], R19 ;  /* 0x000080130a007388 */ /* 0x0201e40000000800 */
[----:B0-----:R-:W-:Y:S01]  /*13c0*/  IADD3 R10, PT, PT, R10, 0x200, RZ ;  /* 0x000002000a0a7810 */ /* 0x001fe20007ffe0ff */
[----:B------:R-:W-:Y:S06]  /*13d0*/  @!P0 BRA `(.L_x_22) ;  /* 0xfffffffc00c08947 */ /* 0x000fec000383ffff */
[----:B------:R-:W-:Y:S05]  /*13e0*/  BSYNC.RECONVERGENT B0 ;  /* 0x0000000000007941 */ /* 0x000fea0003800200 */
.L_x_21:
[----:B------:R-:W-:Y:S01]  /*13f0*/  UMOV UR4, 0xffffffff ;  /* 0xffffffff00047882 */ /* 0x000fe20000000000 */
[----:B------:R-:W-:Y:S02]  /*1400*/  ISETP.NE.AND P0, PT, R0, RZ, PT ;  /* 0x000000ff0000720c */ /* 0x000fe40003f05270 */
[----:B------:R-:W-:Y:S11]  /*1410*/  BRA.DIV UR4, `(.L_x_23) ;  /* 0x0000000204e07947 */ /* 0x000ff6000b800000 */
[----:B------:R-:W-:Y:S01]  /*1420*/  NOP ;  /* 0x0000000000007918 */ /* 0x000fe20000000000 */
.L_x_39:
[----:B------:R0:W-:Y:S06]  /*1430*/  MEMBAR.SC.CTA ;  /* 0x0000000000007992 */ /* 0x0001ec0000000000 */
[----:B0-----:R-:W-:Y:S04]  /*1440*/  BSSY.RECONVERGENT B0, `(.L_x_24) ;  /* 0x0000009000007945 */ /* 0x001fe80003800200 */
[----:B------:R-:W-:Y:S05]  /*1450*/  @P0 BRA `(.L_x_25) ;  /* 0x00000000001c0947 */ /* 0x000fea0003800000 */
[----:B------:R-:W0:Y:S01]  /*1460*/  S2R R6, SR_LANEID ;  /* 0x0000000000067919 */ /* 0x000e220000000000 */
[----:B------:R-:W1:Y:S01]  /*1470*/  REDUX.XOR UR5, R23 ;  /* 0x00000000170573c4 */ /* 0x000e620000008000 */
[----:B------:R-:W-:Y:S02]  /*1480*/  VOTEU.ANY UR4, UPT, PT ;  /* 0x0000000000047886 */ /* 0x000fe400038e0100 */
[----:B------:R-:W-:Y:S01]  /*1490*/  UFLO.U32 UR4, UR4 ;  /* 0x00000004000472bd */ /* 0x000fe200080e0000 */
[----:B-1----:R-:W-:-:S05]  /*14a0*/  MOV R7, UR5 ;  /* 0x0000000500077c02 */ /* 0x002fca0008000f00 */
[----:B0-----:R-:W-:-:S13]  /*14b0*/  ISETP.EQ.U32.AND P0, PT, R6, UR4, PT ;  /* 0x0000000406007c0c */ /* 0x001fda000bf02070 */
[----:B------:R0:W5:Y:S02]  /*14c0*/  @P0 ATOMG.E.XOR.STRONG.GPU PT, RZ, desc[UR8][R4.64], R7 ;  /* 0x8000000704ff09a8 */ /* 0x000164000b9ef108 */
.L_x_25:
[----:B------:R-:W-:Y:S05]  /*14d0*/  BSYNC.RECONVERGENT B0 ;  /* 0x0000000000007941 */ /* 0x000fea0003800200 */
.L_x_24:
[----:B------:R-:W1:Y:S01]  /*14e0*/  LDCU UR4, c[0x0][0x3a8] ;  /* 0x00007500ff0477ac */ /* 0x000e620008000800 */
[----:B------:R-:W-:Y:S02]  /*14f0*/  IADD3 R9, PT, PT, R9, 0x1, RZ ;  /* 0x0000000109097810 */ /* 0x000fe40007ffe0ff */
[----:B------:R-:W-:Y:S02]  /*1500*/  LOP3.LUT R11, R11, 0x1, RZ, 0xc, !PT ;  /* 0x000000010b0b7812 */ /* 0x000fe400078e0cff */
[----:B-1----:R-:W-:-:S13]  /*1510*/  ISETP.NE.AND P0, PT, R9, UR4, PT ;  /* 0x0000000409007c0c */ /* 0x002fda000bf05270 */
[----:B------:R-:W-:Y:S05]  /*1520*/  @P0 BRA `(.L_x_26) ;  /* 0xfffffffc002c0947 */ /* 0x000fea000383ffff */
.L_x_3:
[----:B------:R-:W-:Y:S05]  /*1530*/  WARPSYNC.ALL ;  /* 0x0000000000007948 */ /* 0x000fea0003800000 */
[----:B------:R-:W1:Y:S08]  /*1540*/  S2UR UR5, SR_CgaCtaId ;  /* 0x00000000000579c3 */ /* 0x000e700000008800 */
[----:B------:R-:W-:Y:S06]  /*1550*/  BAR.SYNC.DEFER_BLOCKING 0x0 ;  /* 0x0000000000007b1d */ /* 0x000fec0000010000 */
[----:B------:R-:W-:-:S02]  /*1560*/  UMOV UR4, 0x400 ;  /* 0x0000040000047882 */ /* 0x000fc40000000000 */
[----:B0-----:R-:W0:Y:S01]  /*1570*/  LDC.64 R2, c[0x0][0x390] ;  /* 0x0000e400ff027b82 */ /* 0x001e220000000a00 */
[----:B------:R-:W-:-:S04]  /*1580*/  UIADD3 UR4, UPT, UPT, UR4, 0x2000, URZ ;  /* 0x0000200004047890 */ /* 0x000fc8000fffe0ff */
[----:B-1----:R-:W-:-:S06]  /*1590*/  ULEA UR4, UR5, UR4, 0x18 ;  /* 0x0000000405047291 */ /* 0x002fcc000f8ec0ff */
[C---:B------:R-:W-:Y:S01]  /*15a0*/  LEA R0, R32.reuse, UR4, 0x2 ;  /* 0x0000000420007c11 */ /* 0x040fe2000f8e10ff */
[----:B0-----:R-:W-:-:S07]  /*15b0*/  IMAD.WIDE.U32 R2, R32, 0x4, R2 ;  /* 0x0000000420027825 */ /* 0x001fce00078e0002 */
.L_x_27:
[----:B------:R0:W1:Y:S01]  /*15c0*/  LDS R5, [R0] ;  /* 0x0000000000057984 */ /* 0x0000620000000800 */
[C---:B------:R-:W-:Y:S02]  /*15d0*/  ISETP.GE.U32.AND P0, PT, R32.reuse, 0xf00, PT ;  /* 0x00000f002000780c */ /* 0x040fe40003f06070 */
[----:B------:R-:W-:Y:S02]  /*15e0*/  IADD3 R32, PT, PT, R32, 0x100, RZ ;  /* 0x0000010020207810 */ /* 0x000fe40007ffe0ff */
[----:B0-----:R-:W-:Y:S01]  /*15f0*/  IADD3 R0, PT, PT, R0, 0x400, RZ ;  /* 0x0000040000007810 */ /* 0x001fe20007ffe0ff */
[----:B-1----:R0:W-:Y:S02]  /*1600*/  STG.E desc[UR8][R2.64], R5 ;  /* 0x0000000502007986 */ /* 0x0021e4000c101908 */
[----:B0-----:R-:W-:-:S04]  /*1610*/  IADD3 R2, P1, PT, R2, 0x400, RZ ;  /* 0x0000040002027810 */ /* 0x001fc80007f3e0ff */
[----:B------:R-:W-:Y:S02]  /*1620*/  IADD3.X R3, PT, PT, RZ, R3, RZ, P1, !PT ;  /* 0x00000003ff037210 */ /* 0x000fe40000ffe4ff */
[----:B------:R-:W-:Y:S07]  /*1630*/  @!P0 BRA `(.L_x_27) ;  /* 0xfffffffc00e08947 */ /* 0x000fee000383ffff */
[----:B------:R-:W-:Y:S05]  /*1640*/  EXIT ;  /* 0x000000000000794d */ /* 0x000fea0003800000 */
.L_x_9:
[----:B------:R-:W-:Y:S01]  /*1650*/  BSSY B1, `(.L_x_28) ;  /* 0x0000005000017945 */ /* 0x000fe20003800000 */
[----:B------:R-:W-:-:S07]  /*1660*/  MOV R6, 0xffffffff ;  /* 0xffffffff00067802 */ /* 0x000fce0000000f00 */
[----:B0-----:R-:W-:Y:S05]  /*1670*/  WARPSYNC.COLLECTIVE R6, `(.L_x_29) ;  /* 0x0000000006087348 */ /* 0x001fea0003c00000 */
[----:B------:R-:W-:Y:S01]  /*1680*/  NOP ;  /* 0x0000000000007918 */ /* 0x000fe20000000000 */
[----:B0-----:R-:W-:Y:S05]  /*1690*/  ENDCOLLECTIVE ;  /* 0x000000000000791b */ /* 0x001fea0003800000 */
.L_x_29:
[----:B------:R-:W-:Y:S05]  /*16a0*/  BSYNC B1 ;  /* 0x0000000000017941 */ /* 0x000fea0003800000 */
.L_x_28:
[----:B------:R-:W-:Y:S05]  /*16b0*/  BRA `(.L_x_30) ;  /* 0xfffffff000e07947 */ /* 0x000fea000383ffff */
.L_x_12:
[----:B------:R-:W-:Y:S01]  /*16c0*/  BSSY B1, `(.L_x_31) ;  /* 0x0000005000017945 */ /* 0x000fe20003800000 */
[----:B------:R-:W-:-:S07]  /*16d0*/  MOV R6, 0xffffffff ;  /* 0xffffffff00067802 */ /* 0x000fce0000000f00 */
[----:B-1----:R-:W-:Y:S05]  /*16e0*/  WARPSYNC.COLLECTIVE R6, `(.L_x_32) ;  /* 0x0000000006087348 */ /* 0x002fea0003c00000 */
[----:B------:R-:W-:Y:S01]  /*16f0*/  NOP ;  /* 0x0000000000007918 */ /* 0x000fe20000000000 */
[----:B-1----:R-:W-:Y:S05]  /*1700*/  ENDCOLLECTIVE ;  /* 0x000000000000791b */ /* 0x002fea0003800000 */
.L_x_32:
[----:B------:R-:W-:Y:S05]  /*1710*/  BSYNC B1 ;  /* 0x0000000000017941 */ /* 0x000fea0003800000 */
.L_x_31:
[----:B------:R-:W-:Y:S05]  /*1720*/  BRA `(.L_x_33) ;  /* 0xfffffff4001c7947 */ /* 0x000fea000383ffff */
.L_x_15:
[----:B------:R-:W-:Y:S01]  /*1730*/  BSSY B1, `(.L_x_34) ;  /* 0x0000005000017945 */ /* 0x000fe20003800000 */
[----:B------:R-:W-:-:S07]  /*1740*/  MOV R6, 0xffffffff ;  /* 0xffffffff00067802 */ /* 0x000fce0000000f00 */
[----:B--2---:R-:W-:Y:S05]  /*1750*/  WARPSYNC.COLLECTIVE R6, `(.L_x_35) ;  /* 0x0000000006087348 */ /* 0x004fea0003c00000 */
[----:B------:R-:W-:Y:S01]  /*1760*/  NOP ;  /* 0x0000000000007918 */ /* 0x000fe20000000000 */
[----:B--2---:R-:W-:Y:S05]  /*1770*/  ENDCOLLECTIVE ;  /* 0x000000000000791b */ /* 0x004fea0003800000 */
.L_x_35:
[----:B------:R-:W-:Y:S05]  /*1780*/  BSYNC B1 ;  /* 0x0000000000017941 */ /* 0x000fea0003800000 */
.L_x_34:
[----:B------:R-:W-:Y:S05]  /*1790*/  BRA `(.L_x_36) ;  /* 0xfffffff800107947 */ /* 0x000fea000383ffff */
.L_x_23:
[----:B------:R-:W-:Y:S01]  /*17a0*/  BSSY B0, `(.L_x_37) ;  /* 0x0000005000007945 */ /* 0x000fe20003800000 */
[----:B------:R-:W-:-:S07]  /*17b0*/  MOV R6, 0xffffffff ;  /* 0xffffffff00067802 */ /* 0x000fce0000000f00 */
[----:B------:R-:W-:Y:S05]  /*17c0*/  WARPSYNC.COLLECTIVE R6, `(.L_x_38) ;  /* 0x0000000006087348 */ /* 0x000fea0003c00000 */
[----:B------:R-:W-:Y:S01]  /*17d0*/  NOP ;  /* 0x0000000000007918 */ /* 0x000fe20000000000 */
[----:B------:R-:W-:Y:S05]  /*17e0*/  ENDCOLLECTIVE ;  /* 0x000000000000791b */ /* 0x000fea0003800000 */
.L_x_38:
[----:B------:R-:W-:Y:S05]  /*17f0*/  BSYNC B0 ;  /* 0x0000000000007941 */ /* 0x000fea0003800000 */
.L_x_37:
[----:B------:R-:W-:Y:S05]  /*1800*/  BRA `(.L_x_39) ;  /* 0xfffffffc00087947 */ /* 0x000fea000383ffff */
.L_x_40:
[----:B------:R-:W-:-:S00]  /*1810*/  BRA `(.L_x_40) ;  /* 0xfffffffc00fc7947 */ /* 0x000fc0000383ffff */
[----:B------:R-:W-:-:S00]  /*1820*/  NOP ;  /* 0x0000000000007918 */ /* 0x000fc00000000000 */
        /* <DEDUP_REMOVED lines=13> */
.L_x_73:


//--------------------- .text._Z24persistent_linear_kernelPKfS0_PfPji --------------------------
	.section	.text._Z24persistent_linear_kernelPKfS0_PfPji,"ax",@progbits
	.align	128
        .global         _Z24persistent_linear_kernelPKfS0_PfPji
        .type           _Z24persistent_linear_kernelPKfS0_PfPji,@function
        .size           _Z24persistent_linear_kernelPKfS0_PfPji,(.L_x_74 - _Z24persistent_linear_kernelPKfS0_PfPji)
        .other          _Z24persistent_linear_kernelPKfS0_PfPji,@"STO_CUDA_ENTRY STV_DEFAULT"
_Z24persistent_linear_kernelPKfS0_PfPji:
.text._Z24persistent_linear_kernelPKfS0_PfPji:
        /* <DEDUP_REMOVED lines=11> */
.L_x_42:
        /* <DEDUP_REMOVED lines=8> */
.L_x_41:
[----:B------:R-:W-:Y:S01]  /*0130*/  BAR.SYNC.DEFER_BLOCKING 0x0 ;  /* 0x0000000000007b1d */ /* 0x000fe20000010000 */
[----:B------:R-:W-:-:S13]  /*0140*/  ISETP.GE.U32.AND P0, PT, R20, 0x20, PT ;  /* 0x000000201400780c */ /* 0x000fda0003f06070 */
[----:B------:R-:W-:Y:S05]  /*0150*/  @!P0 BRA `(.L_x_43) ;  /* 0x0000000800bc8947 */ /* 0x000fea0003800000 */
[----:B------:R-:W1:Y:S02]  /*0160*/  LDC R0, c[0x0][0x3a0] ;  /* 0x0000e800ff007b82 */ /* 0x000e640000000800 */
[----:B-1----:R-:W-:-:S13]  /*0170*/  ISETP.GE.AND P0, PT, R0, 0x1, PT ;  /* 0x000000010000780c */ /* 0x002fda0003f06270 */
[----:B------:R-:W-:Y:S05]  /*0180*/  @!P0 EXIT ;  /* 0x000000000000894d */ /* 0x000fea0003800000 */
[C---:B------:R-:W-:Y:S02]  /*0190*/  SHF.L.U32 R0, R20.reuse, 0x6, RZ ;  /* 0x0000000614007819 */ /* 0x040fe400000006ff */
[----:B------:R-:W-:Y:S02]  /*01a0*/  CS2R R24, SRZ ;  /* 0x0000000000187805 */ /* 0x000fe4000001ff00 */
[----:B0-----:R-:W-:Y:S02]  /*01b0*/  LOP3.LUT R2, R20, 0x3e0, RZ, 0xc0, !PT ;  /* 0x000003e014027812 */ /* 0x001fe400078ec0ff */
[----:B------:R-:W-:Y:S02]  /*01c0*/  LOP3.LUT R0, R0, 0xfc0, RZ, 0xc0, !PT ;  /* 0x00000fc000007812 */ /* 0x000fe400078ec0ff */
[----:B------:R-:W-:Y:S02]  /*01d0*/  ISETP.NE.AND P0, PT, R2, 0x20, PT ;  /* 0x000000200200780c */ /* 0x000fe40003f05270 */
[----:B------:R-:W-:-:S02]  /*01e0*/  LOP3.LUT R26, R20, 0x3f, RZ, 0xc0, !PT ;  /* 0x0000003f141a7812 */ /* 0x000fc400078ec0ff */
[----:B------:R-:W-:-:S09]  /*01f0*/  LEA R3, R0, UR4, 0x2 ;  /* 0x0000000400037c11 */ /* 0x000fd2000f8e10ff */
.L_x_54:
[----:B0-2---:R-:W0:Y:S01]  /*0200*/  LDC.64 R30, c[0x0][0x398] ;  /* 0x0000e600ff1e7b82 */ /* 0x005e220000000a00 */
[----:B------:R-:W-:Y:S01]  /*0210*/  HFMA2 R5, -RZ, RZ, 0, 5.9604644775390625e-08 ;  /* 0x00000001ff057431 */ /* 0x000fe200000001ff */
[----:B------:R-:W-:Y:S04]  /*0220*/  BSSY B0, `(.L_x_44) ;  /* 0x0000006000007945 */ /* 0x000fe80003800000 */
[----:B-1---5:R-:W-:-:S07]  /*0230*/  SHF.L.U32 R0, R5, R24, RZ ;  /* 0x0000001805007219 */ /* 0x022fce00000006ff */
.L_x_45:
[----:B------:R-:W-:Y:S05]  /*0240*/  YIELD ;  /* 0x0000000000007946 */ /* 0x000fea0003800000 */
[----:B0-----:R-:W2:Y:S02]  /*0250*/  ATOMG.E.OR.STRONG.GPU PT, R5, desc[UR8][R30.64], RZ ;  /* 0x800000ff1e0579a8 */ /* 0x001ea4000b1ef108 */
[----:B--2---:R-:W-:-:S13]  /*0260*/  LOP3.LUT P1, RZ, R5, R0, RZ, 0xc0, !PT ;  /* 0x0000000005ff7212 */ /* 0x004fda000782c0ff */
[----:B------:R-:W-:Y:S05]  /*0270*/  @!P1 BRA `(.L_x_45) ;  /* 0xfffffffc00f09947 */ /* 0x000fea000383ffff */
[----:B------:R-:W-:Y:S05]  /*0280*/  BSYNC B0 ;  /* 0x0000000000007941 */ /* 0x000fea0003800000 */
.L_x_44:
[----:B------:R-:W0:Y:S01]  /*0290*/  S2R R2, SR_CgaCtaId ;  /* 0x0000000000027919 */ /* 0x000e220000008800 */
[----:B------:R-:W-:Y:S01]  /*02a0*/  MOV R5, 0x400 ;  /* 0x0000040000057802 */ /* 0x000fe20000000f00 */
[----:B------:R-:W-:Y:S01]  /*02b0*/  BSSY.RECONVERGENT B0, `(.L_x_46) ;  /* 0x000006e000007945 */ /* 0x000fe20003800200 */
[----:B------:R-:W-:Y:S02]  /*02c0*/  MOV R22, R20 ;  /* 0x0000001400167202 */ /* 0x000fe40000000f00 */
[----:B------:R-:W-:Y:S02]  /*02d0*/  IADD3 R21, PT, PT, R5, 0x6000, RZ ;  /* 0x0000600005157810 */ /* 0x000fe40007ffe0ff */
[C---:B0-----:R-:W-:Y:S02]  /*02e0*/  LEA R5, R2.reuse, R5, 0x18 ;  /* 0x0000000502057211 */ /* 0x041fe400078ec0ff */
[----:B------:R-:W-:Y:S02]  /*02f0*/  LEA R21, R2, R21, 0x18 ;  /* 0x0000001502157211 */ /* 0x000fe400078ec0ff */
[----:B------:R-:W-:-:S07]  /*0300*/  LEA R2, R24, R5, 0xc ;  /* 0x0000000518027211 */ /* 0x000fce00078e60ff */
.L_x_47:
[C---:B------:R-:W-:Y:S01]  /*0310*/  LOP3.LUT R23, R22.reuse, 0x3c0, RZ, 0xc0, !PT ;  /* 0x000003c016177812 */ /* 0x040fe200078ec0ff */
[----:B------:R-:W-:Y:S01]  /*0320*/  LDS.128 R16, [R3] ;  /* 0x0000000003107984 */ /* 0x000fe20000000c00 */
[C---:B------:R-:W-:Y:S02]  /*0330*/  ISETP.GE.U32.AND P1, PT, R22.reuse, 0x300, PT ;  /* 0x000003001600780c */ /* 0x040fe40003f26070 */
[----:B------:R-:W-:Y:S01]  /*0340*/  LEA R28, R23, R2, 0x2 ;  /* 0x00000002171c7211 */ /* 0x000fe200078e10ff */
[----:B0-----:R-:W-:Y:S01]  /*0350*/  LDS.128 R8, [R3+0x10] ;  /* 0x0000100003087984 */ /* 0x001fe20000000c00 */
[----:B------:R-:W-:-:S03]  /*0360*/  IADD3 R22, PT, PT, R22, 0x100, RZ ;  /* 0x0000010016167810 */ /* 0x000fc60007ffe0ff */
[----:B------:R-:W0:Y:S04]  /*0370*/  LDS.128 R4, [R28] ;  /* 0x000000001c047984 */ /* 0x000e280000000c00 */
        /* <DEDUP_REMOVED lines=11> */
[----:B------:R-:W-:Y:S02]  /*0430*/  LDS.128 R12, [R3+0x30] ;  /* 0x00003000030c7984 */ /* 0x000fe40000000c00 */
[----:B0-----:R-:W-:Y:S02]  /*0440*/  FFMA R4, R4, R16, R11 ;  /* 0x0000001004047223 */ /* 0x001fe4000000000b */
        /* <DEDUP_REMOVED lines=73> */
[----:B------:R-:W-:Y:S01]  /*08e0*/  FFMA R5, R5, R17, R4 ;  /* 0x0000001105057223 */ /* 0x000fe20000000004 */
[----:B------:R-:W-:-:S03]  /*08f0*/  IADD3 R4, PT, PT, R26, R23, RZ ;  /* 0x000000171a047210 */ /* 0x000fc60007ffe0ff */
[----:B------:R-:W-:Y:S01]  /*0900*/  FFMA R6, R6, R18, R5 ;  /* 0x0000001206067223 */ /* 0x000fe20000000005 */
[----:B------:R-:W-:-:S03]  /*0910*/  LEA R5, R4, R21, 0x2 ;  /* 0x0000001504057211 */ /* 0x000fc600078e10ff */
[----:B------:R-:W-:-:S04]  /*0920*/  FFMA R7, R7, R19, R6 ;  /* 0x0000001307077223 */ /* 0x000fc80000000006 */
[----:B0-----:R-:W-:-:S04]  /*0930*/  FFMA R8, R12, R8, R7 ;  /* 0x000000080c087223 */ /* 0x001fc80000000007 */
[----:B------:R-:W-:-:S04]  /*0940*/  FFMA R9, R13, R9, R8 ;  /* 0x000000090d097223 */ /* 0x000fc80000000008 */
[----:B------:R-:W-:-:S04]  /*0950*/  FFMA R10, R14, R10, R9 ;  /* 0x0000000a0e0a7223 */ /* 0x000fc80000000009 */
[----:B------:R-:W-:-:S05]  /*0960*/  FFMA R10, R15, R11, R10 ;  /* 0x0000000b0f0a7223 */ /* 0x000fca000000000a */
[----:B------:R0:W-:Y:S01]  /*0970*/  STS [R5], R10 ;  /* 0x0000000a05007388 */ /* 0x0001e20000000800 */
[----:B------:R-:W-:Y:S05]  /*0980*/  @!P1 BRA `(.L_x_47) ;  /* 0xfffffff800609947 */ /* 0x000fea000383ffff */
[----:B------:R-:W-:Y:S05]  /*0990*/  BSYNC.RECONVERGENT B0 ;  /* 0x0000000000007941 */ /* 0x000fea0003800200 */
.L_x_46:
[----:B------:R-:W-:-:S03]  /*09a0*/  UMOV UR5, 0xffffffff ;  /* 0xffffffff00057882 */ /* 0x000fc60000000000 */
[----:B------:R-:W-:Y:S05]  /*09b0*/  BRA.DIV UR5, `(.L_x_48) ;  /* 0x0000000605a87947 */ /* 0x000fea000b800000 */
[----:B------:R-:W-:Y:S01]  /*09c0*/  NOP ;  /* 0x0000000000007918 */ /* 0x000fe20000000000 */
.L_x_65:
[----:B------:R-:W-:Y:S04]  /*09d0*/  BSSY B0, `(.L_x_49) ;  /* 0x0000021000007945 */ /* 0x000fe80003800000 */
[----:B------:R-:W-:Y:S05]  /*09e0*/  @P0 BRA `(.L_x_50) ;  /* 0x00000000007c0947 */ /* 0x000fea0003800000 */
[----:B0-----:R-:W0:Y:S01]  /*09f0*/  LDC.64 R4, c[0x0][0x390] ;  /* 0x0000e400ff047b82 */ /* 0x001e220000000a00 */
[----:B------:R-:W-:Y:S01]  /*0a00*/  BSSY.RECONVERGENT B1, `(.L_x_51) ;  /* 0x0000010000017945 */ /* 0x000fe20003800200 */
[----:B------:R-:W-:-:S07]  /*0a10*/  MOV R2, R27 ;  /* 0x0000001b00027202 */ /* 0x000fce0000000f00 */
.L_x_52:
[C---:B------:R-:W-:Y:S02]  /*0a20*/  LEA R8, R2.reuse, R21, 0x2 ;  /* 0x0000001502087211 */ /* 0x040fe400078e10ff */
[----:B-1----:R-:W-:Y:S02]  /*0a30*/  LEA R7, R25, R2, 0xa ;  /* 0x0000000219077211 */ /* 0x002fe400078e50ff */
[C---:B------:R-:W-:Y:S01]  /*0a40*/  ISETP.GE.U32.AND P1, PT, R2.reuse, 0x380, PT ;  /* 0x000003800200780c */ /* 0x040fe20003f26070 */
[----:B------:R-:W1:Y:S01]  /*0a50*/  LDS R9, [R8] ;  /* 0x0000000008097984 */ /* 0x000e620000000800 */
[----:B------:R-:W-:Y:S01]  /*0a60*/  IADD3 R2, PT, PT, R2, 0x80, RZ ;  /* 0x0000008002027810 */ /* 0x000fe20007ffe0ff */
[----:B0-----:R-:W-:Y:S02]  /*0a70*/  IMAD.WIDE.U32 R6, R7, 0x4, R4 ;  /* 0x0000000407067825 */ /* 0x001fe400078e0004 */
[----:B------:R-:W0:Y:S04]  /*0a80*/  LDS R11, [R8+0x80] ;  /* 0x00008000080b7984 */ /* 0x000e280000000800 */
[----:B------:R-:W2:Y:S04]  /*0a90*/  LDS R13, [R8+0x100] ;  /* 0x00010000080d7984 */ /* 0x000ea80000000800 */
[----:B------:R-:W3:Y:S04]  /*0aa0*/  LDS R15, [R8+0x180] ;  /* 0x00018000080f7984 */ /* 0x000ee80000000800 */
[----:B-1----:R1:W-:Y:S04]  /*0ab0*/  STG.E desc[UR8][R6.64], R9 ;  /* 0x0000000906007986 */ /* 0x0023e8000c101908 */
[----:B0-----:R1:W-:Y:S04]  /*0ac0*/  STG.E desc[UR8][R6.64+0x80], R11 ;  /* 0x0000800b06007986 */ /* 0x0013e8000c101908 */
[----:B--2---:R1:W-:Y:S04]  /*0ad0*/  STG.E desc[UR8][R6.64+0x100], R13 ;  /* 0x0001000d06007986 */ /* 0x0043e8000c101908 */
[----:B---3--:R1:W-:Y:S01]  /*0ae0*/  STG.E desc[UR8][R6.64+0x180], R15 ;  /* 0x0001800f06007986 */ /* 0x0083e2000c101908 */
[----:B------:R-:W-:Y:S05]  /*0af0*/  @!P1 BRA `(.L_x_52) ;  /* 0xfffffffc00c89947 */ /* 0x000fea000383ffff */
[----:B------:R-:W-:Y:S05]  /*0b00*/  BSYNC.RECONVERGENT B1 ;  /* 0x0000000000017941 */ /* 0x000fea0003800200 */
.L_x_51:
[----:B------:R-:W-:Y:S01]  /*0b10*/  UMOV UR5, 0xffffffff ;  /* 0xffffffff00057882 */ /* 0x000fe20000000000 */
[----:B------:R-:W-:Y:S02]  /*0b20*/  ISETP.NE.AND P1, PT, R27, RZ, PT ;  /* 0x000000ff1b00720c */ /* 0x000fe40003f25270 */
[----:B------:R-:W-:Y:S11]  /*0b30*/  BRA.DIV UR5, `(.L_x_53) ;  /* 0x0000000605647947 */ /* 0x000ff6000b800000 */
[----:B------:R-:W-:Y:S01]  /*0b40*/  NOP ;  /* 0x0000000000007918 */ /* 0x000fe20000000000 */
.L_x_68:
[----:B------:R0:W-:Y:S06]  /*0b50*/  MEMBAR.SC.CTA ;  /* 0x0000000000007992 */ /* 0x0001ec0000000000 */
[----:B0-----:R-:W-:Y:S05]  /*0b60*/  @P1 BRA `(.L_x_50) ;  /* 0x00000000001c1947 */ /* 0x001fea0003800000 */
[----:B------:R-:W0:Y:S01]  /*0b70*/  S2R R2, SR_LANEID ;  /* 0x0000000000027919 */ /* 0x000e220000000000 */
[----:B------:R-:W2:Y:S01]  /*0b80*/  REDUX.XOR UR10, R0 ;  /* 0x00000000000a73c4 */ /* 0x000ea20000008000 */
[----:B------:R-:W-:Y:S02]  /*0b90*/  VOTEU.ANY UR5, UPT, PT ;  /* 0x0000000000057886 */ /* 0x000fe400038e0100 */
[----:B------:R-:W-:Y:S01]  /*0ba0*/  UFLO.U32 UR5, UR5 ;  /* 0x00000005000572bd */ /* 0x000fe200080e0000 */
[----:B--2---:R-:W-:-:S05]  /*0bb0*/  MOV R5, UR10 ;  /* 0x0000000a00057c02 */ /* 0x004fca0008000f00 */
[----:B0-----:R-:W-:-:S13]  /*0bc0*/  ISETP.EQ.U32.AND P1, PT, R2, UR5, PT ;  /* 0x0000000502007c0c */ /* 0x001fda000bf22070 */
[----:B------:R2:W5:Y:S02]  /*0bd0*/  @P1 ATOMG.E.XOR.STRONG.GPU PT, RZ, desc[UR8][R30.64], R5 ;  /* 0x800000051eff19a8 */ /* 0x000564000b9ef108 */
.L_x_50:
[----:B------:R-:W-:Y:S05]  /*0be0*/  BSYNC B0 ;  /* 0x0000000000007941 */ /* 0x000fea0003800000 */
.L_x_49:
[----:B------:R-:W3:Y:S01]  /*0bf0*/  LDCU UR5, c[0x0][0x3a0] ;  /* 0x00007400ff0577ac */ /* 0x000ee20008000800 */
[----:B------:R-:W-:Y:S02]  /*0c00*/  IADD3 R25, PT, PT, R25, 0x1, RZ ;  /* 0x0000000119197810 */ /* 0x000fe40007ffe0ff */
[----:B------:R-:W-:Y:S02]  /*0c10*/  LOP3.LUT R24, R24, 0x1, RZ, 0xc, !PT ;  /* 0x0000000118187812 */ /* 0x000fe400078e0cff */
[----:B---3--:R-:W-:-:S13]  /*0c20*/  ISETP.NE.AND P1, PT, R25, UR5, PT ;  /* 0x0000000519007c0c */ /* 0x008fda000bf25270 */
[----:B------:R-:W-:Y:S05]  /*0c30*/  @P1 BRA `(.L_x_54) ;  /* 0xfffffff400701947 */ /* 0x000fea000383ffff */
[----:B------:R-:W-:Y:S05]  /*0c40*/  EXIT ;  /* 0x000000000000794d */ /* 0x000fea0003800000 */
.L_x_43:
[----:B------:R-:W1:Y:S02]  /*0c50*/  LDC R0, c[0x0][0x3a0] ;  /* 0x0000e800ff007b82 */ /* 0x000e640000000800 */
[----:B-1----:R-:W-:-:S13]  /*0c60*/  ISETP.GE.AND P0, PT, R0, 0x1, PT ;  /* 0x000000010000780c */ /* 0x002fda0003f06270 */
[----:B------:R-:W-:Y:S05]  /*0c70*/  @!P0 EXIT ;  /* 0x000000000000894d */ /* 0x000fea0003800000 */
        /* <DEDUP_REMOVED lines=8> */
.L_x_62:
[----:B0-----:R-:W0:Y:S01]  /*0d00*/  LDC.64 R4, c[0x0][0x398] ;  /* 0x0000e600ff047b82 */ /* 0x001e220000000a00 */
[----:B------:R-:W-:Y:S01]  /*0d10*/  MOV R23, 0x1 ;  /* 0x0000000100177802 */ /* 0x000fe20000000f00 */
[----:B------:R-:W-:Y:S03]  /*0d20*/  BSSY B0, `(.L_x_55) ;  /* 0x0000006000007945 */ /* 0x000fe60003800000 */
[----:B-----5:R-:W-:-:S07]  /*0d30*/  SHF.L.U32 R23, R23, R8, RZ ;  /* 0x0000000817177219 */ /* 0x020fce00000006ff */
.L_x_56:
[----:B------:R-:W-:Y:S05]  /*0d40*/  YIELD ;  /* 0x0000000000007946 */ /* 0x000fea0003800000 */
[----:B0-----:R-:W2:Y:S02]  /*0d50*/  ATOMG.E.OR.STRONG.GPU PT, R6, desc[UR8][R4.64], RZ ;  /* 0x800000ff040679a8 */ /* 0x001ea4000b1ef108 */
[----:B--2---:R-:W-:-:S13]  /*0d60*/  LOP3.LUT P0, RZ, R6, R23, RZ, 0xc0, !PT ;  /* 0x0000001706ff7212 */ /* 0x004fda000780c0ff */
[----:B------:R-:W-:Y:S05]  /*0d70*/  @P0 BRA `(.L_x_56) ;  /* 0xfffffffc00f00947 */ /* 0x000fea000383ffff */
[----:B------:R-:W-:Y:S05]  /*0d80*/  BSYNC B0 ;  /* 0x0000000000007941 */ /* 0x000fea0003800000 */
.L_x_55:
[----:B------:R-:W-:Y:S01]  /*0d90*/  LEA R7, R0, R27, 0xa ;  /* 0x0000001b00077211 */ /* 0x000fe200078e50ff */
[----:B------:R-:W-:Y:S01]  /*0da0*/  BSSY.RECONVERGENT B0, `(.L_x_57) ;  /* 0x0000016000007945 */ /* 0x000fe20003800200 */
[----:B------:R-:W-:Y:S02]  /*0db0*/  LEA R10, R8, R9, 0xc ;  /* 0x00000009080a7211 */ /* 0x000fe400078e60ff */
[----:B------:R-:W-:Y:S01]  /*0dc0*/  MOV R11, R27 ;  /* 0x0000001b000b7202 */ /* 0x000fe20000000f00 */
[----:B------:R-:W-:-:S03]  /*0dd0*/  IMAD.WIDE.U32 R6, R7, 0x4, R2 ;  /* 0x0000000407067825 */ /* 0x000fc600078e0002 */
[----:B------:R-:W-:Y:S02]  /*0de0*/  MOV R12, R6 ;  /* 0x00000006000c7202 */ /* 0x000fe40000000f00 */
[----:B------:R-:W-:-:S07]  /*0df0*/  MOV R21, R7 ;  /* 0x0000000700157202 */ /* 0x000fce0000000f00 */
.L_x_58:
[----:B------:R-:W-:Y:S01]  /*0e00*/  IMAD.MOV.U32 R6, RZ, RZ, R12 ;  /* 0x000000ffff067224 */ /* 0x000fe200078e000c */
[----:B------:R-:W-:-:S05]  /*0e10*/  MOV R7, R21 ;  /* 0x0000001500077202 */ /* 0x000fca0000000f00 */
[----:B------:R-:W2:Y:S04]  /*0e20*/  LDG.E R13, desc[UR8][R6.64+-0x100] ;  /* 0xffff0008060d7981 */ /* 0x000ea8000c1e1900 */
[----:B------:R-:W3:Y:S04]  /*0e30*/  LDG.E R15, desc[UR8][R6.64+-0x80] ;  /* 0xffff8008060f7981 */ /* 0x000ee8000c1e1900 */
[----:B------:R-:W4:Y:S04]  /*0e40*/  LDG.E R17, desc[UR8][R6.64] ;  /* 0x0000000806117981 */ /* 0x000f28000c1e1900 */
[----:B------:R-:W5:Y:S01]  /*0e50*/  LDG.E R19, desc[UR8][R6.64+0x80] ;  /* 0x0000800806137981 */ /* 0x000f62000c1e1900 */
[----:B------:R-:W-:-:S02]  /*0e60*/  ISETP.GE.U32.AND P0, PT, R11, 0x380, PT ;  /* 0x000003800b00780c */ /* 0x000fc40003f06070 */
[----:B------:R-:W-:Y:S02]  /*0e70*/  IADD3 R12, P1, PT, R6, 0x200, RZ ;  /* 0x00000200060c7810 */ /* 0x000fe40007f3e0ff */
[----:B------:R-:W-:Y:S02]  /*0e80*/  IADD3 R11, PT, PT, R11, 0x80, RZ ;  /* 0x000000800b0b7810 */ /* 0x000fe40007ffe0ff */
[----:B------:R-:W-:Y:S01]  /*0e90*/  IADD3.X R21, PT, PT, RZ, R7, RZ, P1, !PT ;  /* 0x00000007ff157210 */ /* 0x000fe20000ffe4ff */
[----:B--2---:R-:W-:Y:S04]  /*0ea0*/  STS [R10+-0x100], R13 ;  /* 0xffff000d0a007388 */ /* 0x004fe80000000800 */
[----:B---3--:R-:W-:Y:S04]  /*0eb0*/  STS [R10+-0x80], R15 ;  /* 0xffff800f0a007388 */ /* 0x008fe80000000800 */
[----:B----4-:R-:W-:Y:S04]  /*0ec0*/  STS [R10], R17 ;  /* 0x000000110a007388 */ /* 0x010fe80000000800 */
[----:B-----5:R0:W-:Y:S02]  /*0ed0*/  STS [R10+0x80], R19 ;  /* 0x000080130a007388 */ /* 0x0201e40000000800 */
[----:B0-----:R-:W-:Y:S01]  /*0ee0*/  IADD3 R10, PT, PT, R10, 0x200, RZ ;  /* 0x000002000a0a7810 */ /* 0x001fe20007ffe0ff */
[----:B------:R-:W-:Y:S06]  /*0ef0*/  @!P0 BRA `(.L_x_58) ;  /* 0xfffffffc00c08947 */ /* 0x000fec000383ffff */
[----:B------:R-:W-:Y:S05]  /*0f00*/  BSYNC.RECONVERGENT B0 ;  /* 0x0000000000007941 */ /* 0x000fea0003800200 */
.L_x_57:
[----:B------:R-:W-:Y:S01]  /*0f10*/  UMOV UR5, 0xffffffff ;  /* 0xffffffff00057882 */ /* 0x000fe20000000000 */
[----:B------:R-:W-:Y:S02]  /*0f20*/  ISETP.NE.AND P0, PT, R27, RZ, PT ;  /* 0x000000ff1b00720c */ /* 0x000fe40003f05270 */
[----:B------:R-:W-:Y:S11]  /*0f30*/  BRA.DIV UR5, `(.L_x_59) ;  /* 0x0000000205807947 */ /* 0x000ff6000b800000 */
[----:B------:R-:W-:Y:S01]  /*0f40*/  NOP ;  /* 0x0000000000007918 */ /* 0x000fe20000000000 */
.L_x_71:
        /* <DEDUP_REMOVED lines=10> */
.L_x_61:
[----:B------:R-:W-:Y:S05]  /*0ff0*/  BSYNC.RECONVERGENT B0 ;  /* 0x0000000000007941 */ /* 0x000fea0003800200 */
.L_x_60:
[----:B------:R-:W1:Y:S01]  /*1000*/  LDCU UR5, c[0x0][0x3a0] ;  /* 0x00007400ff0577ac */ /* 0x000e620008000800 */
[----:B------:R-:W-:-:S04]  /*1010*/  IADD3 R0, PT, PT, R0, 0x1, RZ ;  /* 0x0000000100007810 */ /* 0x000fc80007ffe0ff */
[----:B-1----:R-:W-:-:S13]  /*1020*/  ISETP.NE.AND P0, PT, R0, UR5, PT ;  /* 0x0000000500007c0c */ /* 0x002fda000bf05270 */
[----:B------:R-:W-:Y:S05]  /*1030*/  @!P0 EXIT ;  /* 0x000000000000894d */ /* 0x000fea0003800000 */
[----:B------:R-:W-:Y:S01]  /*1040*/  LOP3.LUT R8, R8, 0x1, RZ, 0xc, !PT ;  /* 0x0000000108087812 */ /* 0x000fe200078e0cff */
[----:B------:R-:W-:Y:S06]  /*1050*/  BRA `(.L_x_62) ;  /* 0xfffffffc00287947 */ /* 0x000fec000383ffff */
.L_x_48:
[----:B------:R-:W-:Y:S01]  /*1060*/  BSSY B0, `(.L_x_63) ;  /* 0x0000005000007945 */ /* 0x000fe20003800000 */
[----:B------:R-:W-:-:S07]  /*1070*/  MOV R6, 0xffffffff ;  /* 0xffffffff00067802 */ /* 0x000fce0000000f00 */
[----:B0-----:R-:W-:Y:S05]  /*1080*/  WARPSYNC.COLLECTIVE R6, `(.L_x_64) ;  /* 0x0000000006087348 */ /* 0x001fea0003c00000 */
[----:B------:R-:W-:Y:S01]  /*1090*/  NOP ;  /* 0x0000000000007918 */ /* 0x000fe20000000000 */
[----:B0-----:R-:W-:Y:S05]  /*10a0*/  ENDCOLLECTIVE ;  /* 0x000000000000791b */ /* 0x001fea0003800000 */
.L_x_64:
[----:B------:R-:W-:Y:S05]  /*10b0*/  BSYNC B0 ;  /* 0x0000000000007941 */ /* 0x000fea0003800000 */
.L_x_63:
[----:B------:R-:W-:Y:S05]  /*10c0*/  BRA `(.L_x_65) ;  /* 0xfffffff800407947 */ /* 0x000fea000383ffff */
.L_x_53:
[----:B------:R-:W-:Y:S01]  /*10d0*/  BSSY B1, `(.L_x_66) ;  /* 0x0000005000017945 */ /* 0x000fe20003800000 */
[----:B-1----:R-:W-:-:S07]  /*10e0*/  MOV R6, 0xffffffff ;  /* 0xffffffff00067802 */ /* 0x002fce0000000f00 */
[----:B------:R-:W-:Y:S05]  /*10f0*/  WARPSYNC.COLLECTIVE R6, `(.L_x_67) ;  /* 0x0000000006087348 */ /* 0x000fea0003c00000 */
[----:B------:R-:W-:Y:S01]  /*1100*/  NOP ;  /* 0x0000000000007918 */ /* 0x000fe20000000000 */
[----:B------:R-:W-:Y:S05]  /*1110*/  ENDCOLLECTIVE ;  /* 0x000000000000791b */ /* 0x000fea0003800000 */
.L_x_67:
[----:B------:R-:W-:Y:S05]  /*1120*/  BSYNC B1 ;  /* 0x0000000000017941 */ /* 0x000fea0003800000 */
.L_x_66:
[----:B------:R-:W-:Y:S05]  /*1130*/  BRA `(.L_x_68) ;  /* 0xfffffff800847947 */ /* 0x000fea000383ffff */
.L_x_59:
[----:B------:R-:W-:Y:S01]  /*1140*/  BSSY B0, `(.L_x_69) ;  /* 0x0000005000007945 */ /* 0x000fe20003800000 */
[----:B------:R-:W-:-:S07]  /*1150*/  MOV R6, 0xffffffff ;  /* 0xffffffff00067802 */ /* 0x000fce0000000f00 */
[----:B------:R-:W-:Y:S05]  /*1160*/  WARPSYNC.COLLECTIVE R6, `(.L_x_70) ;  /* 0x0000000006087348 */ /* 0x000fea0003c00000 */
[----:B------:R-:W-:Y:S01]  /*1170*/  NOP ;  /* 0x0000000000007918 */ /* 0x000fe20000000000 */
[----:B------:R-:W-:Y:S05]  /*1180*/  ENDCOLLECTIVE ;  /* 0x000000000000791b */ /* 0x000fea0003800000 */
.L_x_70:
[----:B------:R-:W-:Y:S05]  /*1190*/  BSYNC B0 ;  /* 0x0000000000007941 */ /* 0x000fea0003800000 */
.L_x_69:
[----:B------:R-:W-:Y:S05]  /*11a0*/  BRA `(.L_x_71) ;  /* 0xfffffffc00687947 */ /* 0x000fea000383ffff */
.L_x_72:
        /* <DEDUP_REMOVED lines=13> */
.L_x_74:


//--------------------- .nv.shared._Z30persistent_linear_train_kernelPKfS0_PfS1_Pjif --------------------------
	.section	.nv.shared._Z30persistent_linear_train_kernelPKfS0_PfS1_Pjif,"aw",@nobits
	.sectionflags	@""
	.align	4
.nv.shared._Z30persistent_linear_train_kernelPKfS0_PfS1_Pjif:
	.zero		33792


//--------------------- .nv.shared.reserved.0     --------------------------
	.section	.nv.shared.reserved.0,"aw",@nobits
	.weak		__nv_reservedSMEM_offset_0_alias
	.size		__nv_reservedSMEM_offset_0_alias, 0, 64
	.other		__nv_reservedSMEM_offset_0_alias,@"STO_CUDA_RESERVED_SHARED STV_DEFAULT"
__nv_reservedSMEM_offset_0_alias:
	.zero		0
	.zero		64


//--------------------- .nv.shared._Z24persistent_linear_kernelPKfS0_PfPji --------------------------
	.section	.nv.shared._Z24persistent_linear_kernelPKfS0_PfPji,"aw",@nobits
	.sectionflags	@""
	.align	4
.nv.shared._Z24persistent_linear_kernelPKfS0_PfPji:
	.zero		29696


//--------------------- .nv.constant0._Z30persistent_linear_train_kernelPKfS0_PfS1_Pjif --------------------------
	.section	.nv.constant0._Z30persistent_linear_train_kernelPKfS0_PfS1_Pjif,"a",@progbits
	.sectionflags	@""
	.align	4
.nv.constant0._Z30persistent_linear_train_kernelPKfS0_PfS1_Pjif:
	.zero		944


//--------------------- .nv.constant0._Z24persistent_linear_kernelPKfS0_PfPji --------------------------
	.section	.nv.constant0._Z24persistent_linear_kernelPKfS0_PfPji,"a",@progbits
	.sectionflags	@""
	.align	4
.nv.constant0._Z24persistent_linear_kernelPKfS0_PfPji:
	.zero		932


//--------------------- SYMBOLS --------------------------

	.type		.nv.reservedSmem.offset0,@object
	.size		.nv.reservedSmem.offset0,0x4
	.type		.nv.reservedSmem.cap,@object
	.size		.nv.reservedSmem.cap,0x4
